//
// Generated by NVIDIA NVVM Compiler
//
// Compiler Build ID: CL-36424714
// Cuda compilation tools, release 13.0, V13.0.88
// Based on NVVM 20.0.0
//

.version 9.0
.target sm_100
.address_size 64

	// .globl	_Z16copy_and_measureILi8192ELi32EEvPKiPiiPy
.extern .func __assertfail
(
	.param .b64 __assertfail_param_0,
	.param .b64 __assertfail_param_1,
	.param .b32 __assertfail_param_2,
	.param .b64 __assertfail_param_3,
	.param .b64 __assertfail_param_4
)
;
.global .align 1 .b8 __unnamed_1[120] = {118, 111, 105, 100, 32, 99, 111, 112, 121, 95, 97, 110, 100, 95, 109, 101, 97, 115, 117, 114, 101, 40, 99, 111, 110, 115, 116, 32, 105, 110, 116, 32, 42, 44, 32, 105, 110, 116, 32, 42, 44, 32, 105, 110, 116, 44, 32, 117, 110, 115, 105, 103, 110, 101, 100, 32, 108, 111, 110, 103, 32, 108, 111, 110, 103, 32, 42, 41, 32, 91, 119, 105, 116, 104, 32, 105, 110, 116, 32, 73, 84, 69, 77, 83, 95, 80, 69, 82, 95, 87, 65, 82, 80, 32, 61, 32, 56, 49, 57, 50, 59, 32, 105, 110, 116, 32, 84, 72, 82, 69, 65, 68, 83, 32, 61, 32, 51, 50, 93};
// _ZZ16copy_and_measureILi8192ELi32EEvPKiPiiPyE4smem has been demoted
.global .align 1 .b8 $str[17] = {110, 32, 61, 61, 32, 116, 111, 116, 97, 108, 95, 105, 116, 101, 109, 115};
.global .align 1 .b8 $str$1[27] = {47, 116, 109, 112, 47, 115, 97, 115, 115, 95, 99, 117, 95, 116, 118, 115, 49, 103, 109, 102, 98, 47, 107, 46, 99, 117};

.visible .entry _Z16copy_and_measureILi8192ELi32EEvPKiPiiPy(
	.param .u64 .ptr .align 1 _Z16copy_and_measureILi8192ELi32EEvPKiPiiPy_param_0,
	.param .u64 .ptr .align 1 _Z16copy_and_measureILi8192ELi32EEvPKiPiiPy_param_1,
	.param .u32 _Z16copy_and_measureILi8192ELi32EEvPKiPiiPy_param_2,
	.param .u64 .ptr .align 1 _Z16copy_and_measureILi8192ELi32EEvPKiPiiPy_param_3
)
{
	.reg .pred 	%p<3>;
	.reg .b32 	%r<285>;
	.reg .b64 	%rd<280>;
	// demoted variable
	.shared .align 16 .b8 _ZZ16copy_and_measureILi8192ELi32EEvPKiPiiPyE4smem[32768];
	ld.param.u64 	%rd5, [_Z16copy_and_measureILi8192ELi32EEvPKiPiiPy_param_0];
	ld.param.u64 	%rd6, [_Z16copy_and_measureILi8192ELi32EEvPKiPiiPy_param_1];
	ld.param.u32 	%r7, [_Z16copy_and_measureILi8192ELi32EEvPKiPiiPy_param_2];
	ld.param.u64 	%rd7, [_Z16copy_and_measureILi8192ELi32EEvPKiPiiPy_param_3];
	setp.eq.s32 	%p1, %r7, 8192;
	@%p1 bra 	$L__BB0_2;
	mov.u64 	%rd8, $str;
	cvta.global.u64 	%rd9, %rd8;
	mov.u64 	%rd10, $str$1;
	cvta.global.u64 	%rd11, %rd10;
	mov.u64 	%rd12, __unnamed_1;
	cvta.global.u64 	%rd13, %rd12;
	{ // callseq 0, 0
	.param .b64 param0;
	st.param.b64 	[param0], %rd9;
	.param .b64 param1;
	st.param.b64 	[param1], %rd11;
	.param .b32 param2;
	st.param.b32 	[param2], 29;
	.param .b64 param3;
	st.param.b64 	[param3], %rd13;
	.param .b64 param4;
	st.param.b64 	[param4], 1;
	call.uni 
	__assertfail, 
	(
	param0, 
	param1, 
	param2, 
	param3, 
	param4
	);
	} // callseq 0
$L__BB0_2:
	mov.u32 	%r1, %tid.x;
	// begin inline asm
	mov.u64 	%rd14, %clock64;
	// end inline asm
	shl.b32 	%r265, %r1, 2;
	mov.u32 	%r266, _ZZ16copy_and_measureILi8192ELi32EEvPKiPiiPyE4smem;
	add.s32 	%r8, %r266, %r265;
	mul.wide.u32 	%rd271, %r1, 4;
	add.s64 	%rd15, %rd5, %rd271;
	// begin inline asm
	cp.async.ca.shared.global [%r8], [%rd15], 4, 4;
	// end inline asm
	add.s32 	%r9, %r8, 128;
	add.s64 	%rd16, %rd15, 128;
	// begin inline asm
	cp.async.ca.shared.global [%r9], [%rd16], 4, 4;
	// end inline asm
	add.s32 	%r10, %r8, 256;
	add.s64 	%rd17, %rd15, 256;
	// begin inline asm
	cp.async.ca.shared.global [%r10], [%rd17], 4, 4;
	// end inline asm
	add.s32 	%r11, %r8, 384;
	add.s64 	%rd18, %rd15, 384;
	// begin inline asm
	cp.async.ca.shared.global [%r11], [%rd18], 4, 4;
	// end inline asm
	add.s32 	%r12, %r8, 512;
	add.s64 	%rd19, %rd15, 512;
	// begin inline asm
	cp.async.ca.shared.global [%r12], [%rd19], 4, 4;
	// end inline asm
	add.s32 	%r13, %r8, 640;
	add.s64 	%rd20, %rd15, 640;
	// begin inline asm
	cp.async.ca.shared.global [%r13], [%rd20], 4, 4;
	// end inline asm
	add.s32 	%r14, %r8, 768;
	add.s64 	%rd21, %rd15, 768;
	// begin inline asm
	cp.async.ca.shared.global [%r14], [%rd21], 4, 4;
	// end inline asm
	add.s32 	%r15, %r8, 896;
	add.s64 	%rd22, %rd15, 896;
	// begin inline asm
	cp.async.ca.shared.global [%r15], [%rd22], 4, 4;
	// end inline asm
	add.s32 	%r283, %r8, 1024;
	add.s64 	%rd23, %rd15, 1024;
	// begin inline asm
	cp.async.ca.shared.global [%r283], [%rd23], 4, 4;
	// end inline asm
	add.s32 	%r17, %r8, 1152;
	add.s64 	%rd24, %rd15, 1152;
	// begin inline asm
	cp.async.ca.shared.global [%r17], [%rd24], 4, 4;
	// end inline asm
	add.s32 	%r18, %r8, 1280;
	add.s64 	%rd25, %rd15, 1280;
	// begin inline asm
	cp.async.ca.shared.global [%r18], [%rd25], 4, 4;
	// end inline asm
	add.s32 	%r19, %r8, 1408;
	add.s64 	%rd26, %rd15, 1408;
	// begin inline asm
	cp.async.ca.shared.global [%r19], [%rd26], 4, 4;
	// end inline asm
	add.s32 	%r20, %r8, 1536;
	add.s64 	%rd27, %rd15, 1536;
	// begin inline asm
	cp.async.ca.shared.global [%r20], [%rd27], 4, 4;
	// end inline asm
	add.s32 	%r21, %r8, 1664;
	add.s64 	%rd28, %rd15, 1664;
	// begin inline asm
	cp.async.ca.shared.global [%r21], [%rd28], 4, 4;
	// end inline asm
	add.s32 	%r22, %r8, 1792;
	add.s64 	%rd29, %rd15, 1792;
	// begin inline asm
	cp.async.ca.shared.global [%r22], [%rd29], 4, 4;
	// end inline asm
	add.s32 	%r23, %r8, 1920;
	add.s64 	%rd30, %rd15, 1920;
	// begin inline asm
	cp.async.ca.shared.global [%r23], [%rd30], 4, 4;
	// end inline asm
	add.s32 	%r24, %r8, 2048;
	add.s64 	%rd31, %rd15, 2048;
	// begin inline asm
	cp.async.ca.shared.global [%r24], [%rd31], 4, 4;
	// end inline asm
	add.s32 	%r25, %r8, 2176;
	add.s64 	%rd32, %rd15, 2176;
	// begin inline asm
	cp.async.ca.shared.global [%r25], [%rd32], 4, 4;
	// end inline asm
	add.s32 	%r26, %r8, 2304;
	add.s64 	%rd33, %rd15, 2304;
	// begin inline asm
	cp.async.ca.shared.global [%r26], [%rd33], 4, 4;
	// end inline asm
	add.s32 	%r27, %r8, 2432;
	add.s64 	%rd34, %rd15, 2432;
	// begin inline asm
	cp.async.ca.shared.global [%r27], [%rd34], 4, 4;
	// end inline asm
	add.s32 	%r28, %r8, 2560;
	add.s64 	%rd35, %rd15, 2560;
	// begin inline asm
	cp.async.ca.shared.global [%r28], [%rd35], 4, 4;
	// end inline asm
	add.s32 	%r29, %r8, 2688;
	add.s64 	%rd36, %rd15, 2688;
	// begin inline asm
	cp.async.ca.shared.global [%r29], [%rd36], 4, 4;
	// end inline asm
	add.s32 	%r30, %r8, 2816;
	add.s64 	%rd37, %rd15, 2816;
	// begin inline asm
	cp.async.ca.shared.global [%r30], [%rd37], 4, 4;
	// end inline asm
	add.s32 	%r31, %r8, 2944;
	add.s64 	%rd38, %rd15, 2944;
	// begin inline asm
	cp.async.ca.shared.global [%r31], [%rd38], 4, 4;
	// end inline asm
	add.s32 	%r32, %r8, 3072;
	add.s64 	%rd39, %rd15, 3072;
	// begin inline asm
	cp.async.ca.shared.global [%r32], [%rd39], 4, 4;
	// end inline asm
	add.s32 	%r33, %r8, 3200;
	add.s64 	%rd40, %rd15, 3200;
	// begin inline asm
	cp.async.ca.shared.global [%r33], [%rd40], 4, 4;
	// end inline asm
	add.s32 	%r34, %r8, 3328;
	add.s64 	%rd41, %rd15, 3328;
	// begin inline asm
	cp.async.ca.shared.global [%r34], [%rd41], 4, 4;
	// end inline asm
	add.s32 	%r35, %r8, 3456;
	add.s64 	%rd42, %rd15, 3456;
	// begin inline asm
	cp.async.ca.shared.global [%r35], [%rd42], 4, 4;
	// end inline asm
	add.s32 	%r36, %r8, 3584;
	add.s64 	%rd43, %rd15, 3584;
	// begin inline asm
	cp.async.ca.shared.global [%r36], [%rd43], 4, 4;
	// end inline asm
	add.s32 	%r37, %r8, 3712;
	add.s64 	%rd44, %rd15, 3712;
	// begin inline asm
	cp.async.ca.shared.global [%r37], [%rd44], 4, 4;
	// end inline asm
	add.s32 	%r38, %r8, 3840;
	add.s64 	%rd45, %rd15, 3840;
	// begin inline asm
	cp.async.ca.shared.global [%r38], [%rd45], 4, 4;
	// end inline asm
	add.s32 	%r39, %r8, 3968;
	add.s64 	%rd46, %rd15, 3968;
	// begin inline asm
	cp.async.ca.shared.global [%r39], [%rd46], 4, 4;
	// end inline asm
	add.s32 	%r40, %r8, 4096;
	add.s64 	%rd47, %rd15, 4096;
	// begin inline asm
	cp.async.ca.shared.global [%r40], [%rd47], 4, 4;
	// end inline asm
	add.s32 	%r41, %r8, 4224;
	add.s64 	%rd48, %rd15, 4224;
	// begin inline asm
	cp.async.ca.shared.global [%r41], [%rd48], 4, 4;
	// end inline asm
	add.s32 	%r42, %r8, 4352;
	add.s64 	%rd49, %rd15, 4352;
	// begin inline asm
	cp.async.ca.shared.global [%r42], [%rd49], 4, 4;
	// end inline asm
	add.s32 	%r43, %r8, 4480;
	add.s64 	%rd50, %rd15, 4480;
	// begin inline asm
	cp.async.ca.shared.global [%r43], [%rd50], 4, 4;
	// end inline asm
	add.s32 	%r44, %r8, 4608;
	add.s64 	%rd51, %rd15, 4608;
	// begin inline asm
	cp.async.ca.shared.global [%r44], [%rd51], 4, 4;
	// end inline asm
	add.s32 	%r45, %r8, 4736;
	add.s64 	%rd52, %rd15, 4736;
	// begin inline asm
	cp.async.ca.shared.global [%r45], [%rd52], 4, 4;
	// end inline asm
	add.s32 	%r46, %r8, 4864;
	add.s64 	%rd53, %rd15, 4864;
	// begin inline asm
	cp.async.ca.shared.global [%r46], [%rd53], 4, 4;
	// end inline asm
	add.s32 	%r47, %r8, 4992;
	add.s64 	%rd54, %rd15, 4992;
	// begin inline asm
	cp.async.ca.shared.global [%r47], [%rd54], 4, 4;
	// end inline asm
	add.s32 	%r48, %r8, 5120;
	add.s64 	%rd55, %rd15, 5120;
	// begin inline asm
	cp.async.ca.shared.global [%r48], [%rd55], 4, 4;
	// end inline asm
	add.s32 	%r49, %r8, 5248;
	add.s64 	%rd56, %rd15, 5248;
	// begin inline asm
	cp.async.ca.shared.global [%r49], [%rd56], 4, 4;
	// end inline asm
	add.s32 	%r50, %r8, 5376;
	add.s64 	%rd57, %rd15, 5376;
	// begin inline asm
	cp.async.ca.shared.global [%r50], [%rd57], 4, 4;
	// end inline asm
	add.s32 	%r51, %r8, 5504;
	add.s64 	%rd58, %rd15, 5504;
	// begin inline asm
	cp.async.ca.shared.global [%r51], [%rd58], 4, 4;
	// end inline asm
	add.s32 	%r52, %r8, 5632;
	add.s64 	%rd59, %rd15, 5632;
	// begin inline asm
	cp.async.ca.shared.global [%r52], [%rd59], 4, 4;
	// end inline asm
	add.s32 	%r53, %r8, 5760;
	add.s64 	%rd60, %rd15, 5760;
	// begin inline asm
	cp.async.ca.shared.global [%r53], [%rd60], 4, 4;
	// end inline asm
	add.s32 	%r54, %r8, 5888;
	add.s64 	%rd61, %rd15, 5888;
	// begin inline asm
	cp.async.ca.shared.global [%r54], [%rd61], 4, 4;
	// end inline asm
	add.s32 	%r55, %r8, 6016;
	add.s64 	%rd62, %rd15, 6016;
	// begin inline asm
	cp.async.ca.shared.global [%r55], [%rd62], 4, 4;
	// end inline asm
	add.s32 	%r56, %r8, 6144;
	add.s64 	%rd63, %rd15, 6144;
	// begin inline asm
	cp.async.ca.shared.global [%r56], [%rd63], 4, 4;
	// end inline asm
	add.s32 	%r57, %r8, 6272;
	add.s64 	%rd64, %rd15, 6272;
	// begin inline asm
	cp.async.ca.shared.global [%r57], [%rd64], 4, 4;
	// end inline asm
	add.s32 	%r58, %r8, 6400;
	add.s64 	%rd65, %rd15, 6400;
	// begin inline asm
	cp.async.ca.shared.global [%r58], [%rd65], 4, 4;
	// end inline asm
	add.s32 	%r59, %r8, 6528;
	add.s64 	%rd66, %rd15, 6528;
	// begin inline asm
	cp.async.ca.shared.global [%r59], [%rd66], 4, 4;
	// end inline asm
	add.s32 	%r60, %r8, 6656;
	add.s64 	%rd67, %rd15, 6656;
	// begin inline asm
	cp.async.ca.shared.global [%r60], [%rd67], 4, 4;
	// end inline asm
	add.s32 	%r61, %r8, 6784;
	add.s64 	%rd68, %rd15, 6784;
	// begin inline asm
	cp.async.ca.shared.global [%r61], [%rd68], 4, 4;
	// end inline asm
	add.s32 	%r62, %r8, 6912;
	add.s64 	%rd69, %rd15, 6912;
	// begin inline asm
	cp.async.ca.shared.global [%r62], [%rd69], 4, 4;
	// end inline asm
	add.s32 	%r63, %r8, 7040;
	add.s64 	%rd70, %rd15, 7040;
	// begin inline asm
	cp.async.ca.shared.global [%r63], [%rd70], 4, 4;
	// end inline asm
	add.s32 	%r64, %r8, 7168;
	add.s64 	%rd71, %rd15, 7168;
	// begin inline asm
	cp.async.ca.shared.global [%r64], [%rd71], 4, 4;
	// end inline asm
	add.s32 	%r65, %r8, 7296;
	add.s64 	%rd72, %rd15, 7296;
	// begin inline asm
	cp.async.ca.shared.global [%r65], [%rd72], 4, 4;
	// end inline asm
	add.s32 	%r66, %r8, 7424;
	add.s64 	%rd73, %rd15, 7424;
	// begin inline asm
	cp.async.ca.shared.global [%r66], [%rd73], 4, 4;
	// end inline asm
	add.s32 	%r67, %r8, 7552;
	add.s64 	%rd74, %rd15, 7552;
	// begin inline asm
	cp.async.ca.shared.global [%r67], [%rd74], 4, 4;
	// end inline asm
	add.s32 	%r68, %r8, 7680;
	add.s64 	%rd75, %rd15, 7680;
	// begin inline asm
	cp.async.ca.shared.global [%r68], [%rd75], 4, 4;
	// end inline asm
	add.s32 	%r69, %r8, 7808;
	add.s64 	%rd76, %rd15, 7808;
	// begin inline asm
	cp.async.ca.shared.global [%r69], [%rd76], 4, 4;
	// end inline asm
	add.s32 	%r70, %r8, 7936;
	add.s64 	%rd77, %rd15, 7936;
	// begin inline asm
	cp.async.ca.shared.global [%r70], [%rd77], 4, 4;
	// end inline asm
	add.s32 	%r71, %r8, 8064;
	add.s64 	%rd78, %rd15, 8064;
	// begin inline asm
	cp.async.ca.shared.global [%r71], [%rd78], 4, 4;
	// end inline asm
	add.s32 	%r72, %r8, 8192;
	add.s64 	%rd79, %rd15, 8192;
	// begin inline asm
	cp.async.ca.shared.global [%r72], [%rd79], 4, 4;
	// end inline asm
	add.s32 	%r73, %r8, 8320;
	add.s64 	%rd80, %rd15, 8320;
	// begin inline asm
	cp.async.ca.shared.global [%r73], [%rd80], 4, 4;
	// end inline asm
	add.s32 	%r74, %r8, 8448;
	add.s64 	%rd81, %rd15, 8448;
	// begin inline asm
	cp.async.ca.shared.global [%r74], [%rd81], 4, 4;
	// end inline asm
	add.s32 	%r75, %r8, 8576;
	add.s64 	%rd82, %rd15, 8576;
	// begin inline asm
	cp.async.ca.shared.global [%r75], [%rd82], 4, 4;
	// end inline asm
	add.s32 	%r76, %r8, 8704;
	add.s64 	%rd83, %rd15, 8704;
	// begin inline asm
	cp.async.ca.shared.global [%r76], [%rd83], 4, 4;
	// end inline asm
	add.s32 	%r77, %r8, 8832;
	add.s64 	%rd84, %rd15, 8832;
	// begin inline asm
	cp.async.ca.shared.global [%r77], [%rd84], 4, 4;
	// end inline asm
	add.s32 	%r78, %r8, 8960;
	add.s64 	%rd85, %rd15, 8960;
	// begin inline asm
	cp.async.ca.shared.global [%r78], [%rd85], 4, 4;
	// end inline asm
	add.s32 	%r79, %r8, 9088;
	add.s64 	%rd86, %rd15, 9088;
	// begin inline asm
	cp.async.ca.shared.global [%r79], [%rd86], 4, 4;
	// end inline asm
	add.s32 	%r80, %r8, 9216;
	add.s64 	%rd87, %rd15, 9216;
	// begin inline asm
	cp.async.ca.shared.global [%r80], [%rd87], 4, 4;
	// end inline asm
	add.s32 	%r81, %r8, 9344;
	add.s64 	%rd88, %rd15, 9344;
	// begin inline asm
	cp.async.ca.shared.global [%r81], [%rd88], 4, 4;
	// end inline asm
	add.s32 	%r82, %r8, 9472;
	add.s64 	%rd89, %rd15, 9472;
	// begin inline asm
	cp.async.ca.shared.global [%r82], [%rd89], 4, 4;
	// end inline asm
	add.s32 	%r83, %r8, 9600;
	add.s64 	%rd90, %rd15, 9600;
	// begin inline asm
	cp.async.ca.shared.global [%r83], [%rd90], 4, 4;
	// end inline asm
	add.s32 	%r84, %r8, 9728;
	add.s64 	%rd91, %rd15, 9728;
	// begin inline asm
	cp.async.ca.shared.global [%r84], [%rd91], 4, 4;
	// end inline asm
	add.s32 	%r85, %r8, 9856;
	add.s64 	%rd92, %rd15, 9856;
	// begin inline asm
	cp.async.ca.shared.global [%r85], [%rd92], 4, 4;
	// end inline asm
	add.s32 	%r86, %r8, 9984;
	add.s64 	%rd93, %rd15, 9984;
	// begin inline asm
	cp.async.ca.shared.global [%r86], [%rd93], 4, 4;
	// end inline asm
	add.s32 	%r87, %r8, 10112;
	add.s64 	%rd94, %rd15, 10112;
	// begin inline asm
	cp.async.ca.shared.global [%r87], [%rd94], 4, 4;
	// end inline asm
	add.s32 	%r88, %r8, 10240;
	add.s64 	%rd95, %rd15, 10240;
	// begin inline asm
	cp.async.ca.shared.global [%r88], [%rd95], 4, 4;
	// end inline asm
	add.s32 	%r89, %r8, 10368;
	add.s64 	%rd96, %rd15, 10368;
	// begin inline asm
	cp.async.ca.shared.global [%r89], [%rd96], 4, 4;
	// end inline asm
	add.s32 	%r90, %r8, 10496;
	add.s64 	%rd97, %rd15, 10496;
	// begin inline asm
	cp.async.ca.shared.global [%r90], [%rd97], 4, 4;
	// end inline asm
	add.s32 	%r91, %r8, 10624;
	add.s64 	%rd98, %rd15, 10624;
	// begin inline asm
	cp.async.ca.shared.global [%r91], [%rd98], 4, 4;
	// end inline asm
	add.s32 	%r92, %r8, 10752;
	add.s64 	%rd99, %rd15, 10752;
	// begin inline asm
	cp.async.ca.shared.global [%r92], [%rd99], 4, 4;
	// end inline asm
	add.s32 	%r93, %r8, 10880;
	add.s64 	%rd100, %rd15, 10880;
	// begin inline asm
	cp.async.ca.shared.global [%r93], [%rd100], 4, 4;
	// end inline asm
	add.s32 	%r94, %r8, 11008;
	add.s64 	%rd101, %rd15, 11008;
	// begin inline asm
	cp.async.ca.shared.global [%r94], [%rd101], 4, 4;
	// end inline asm
	add.s32 	%r95, %r8, 11136;
	add.s64 	%rd102, %rd15, 11136;
	// begin inline asm
	cp.async.ca.shared.global [%r95], [%rd102], 4, 4;
	// end inline asm
	add.s32 	%r96, %r8, 11264;
	add.s64 	%rd103, %rd15, 11264;
	// begin inline asm
	cp.async.ca.shared.global [%r96], [%rd103], 4, 4;
	// end inline asm
	add.s32 	%r97, %r8, 11392;
	add.s64 	%rd104, %rd15, 11392;
	// begin inline asm
	cp.async.ca.shared.global [%r97], [%rd104], 4, 4;
	// end inline asm
	add.s32 	%r98, %r8, 11520;
	add.s64 	%rd105, %rd15, 11520;
	// begin inline asm
	cp.async.ca.shared.global [%r98], [%rd105], 4, 4;
	// end inline asm
	add.s32 	%r99, %r8, 11648;
	add.s64 	%rd106, %rd15, 11648;
	// begin inline asm
	cp.async.ca.shared.global [%r99], [%rd106], 4, 4;
	// end inline asm
	add.s32 	%r100, %r8, 11776;
	add.s64 	%rd107, %rd15, 11776;
	// begin inline asm
	cp.async.ca.shared.global [%r100], [%rd107], 4, 4;
	// end inline asm
	add.s32 	%r101, %r8, 11904;
	add.s64 	%rd108, %rd15, 11904;
	// begin inline asm
	cp.async.ca.shared.global [%r101], [%rd108], 4, 4;
	// end inline asm
	add.s32 	%r102, %r8, 12032;
	add.s64 	%rd109, %rd15, 12032;
	// begin inline asm
	cp.async.ca.shared.global [%r102], [%rd109], 4, 4;
	// end inline asm
	add.s32 	%r103, %r8, 12160;
	add.s64 	%rd110, %rd15, 12160;
	// begin inline asm
	cp.async.ca.shared.global [%r103], [%rd110], 4, 4;
	// end inline asm
	add.s32 	%r104, %r8, 12288;
	add.s64 	%rd111, %rd15, 12288;
	// begin inline asm
	cp.async.ca.shared.global [%r104], [%rd111], 4, 4;
	// end inline asm
	add.s32 	%r105, %r8, 12416;
	add.s64 	%rd112, %rd15, 12416;
	// begin inline asm
	cp.async.ca.shared.global [%r105], [%rd112], 4, 4;
	// end inline asm
	add.s32 	%r106, %r8, 12544;
	add.s64 	%rd113, %rd15, 12544;
	// begin inline asm
	cp.async.ca.shared.global [%r106], [%rd113], 4, 4;
	// end inline asm
	add.s32 	%r107, %r8, 12672;
	add.s64 	%rd114, %rd15, 12672;
	// begin inline asm
	cp.async.ca.shared.global [%r107], [%rd114], 4, 4;
	// end inline asm
	add.s32 	%r108, %r8, 12800;
	add.s64 	%rd115, %rd15, 12800;
	// begin inline asm
	cp.async.ca.shared.global [%r108], [%rd115], 4, 4;
	// end inline asm
	add.s32 	%r109, %r8, 12928;
	add.s64 	%rd116, %rd15, 12928;
	// begin inline asm
	cp.async.ca.shared.global [%r109], [%rd116], 4, 4;
	// end inline asm
	add.s32 	%r110, %r8, 13056;
	add.s64 	%rd117, %rd15, 13056;
	// begin inline asm
	cp.async.ca.shared.global [%r110], [%rd117], 4, 4;
	// end inline asm
	add.s32 	%r111, %r8, 13184;
	add.s64 	%rd118, %rd15, 13184;
	// begin inline asm
	cp.async.ca.shared.global [%r111], [%rd118], 4, 4;
	// end inline asm
	add.s32 	%r112, %r8, 13312;
	add.s64 	%rd119, %rd15, 13312;
	// begin inline asm
	cp.async.ca.shared.global [%r112], [%rd119], 4, 4;
	// end inline asm
	add.s32 	%r113, %r8, 13440;
	add.s64 	%rd120, %rd15, 13440;
	// begin inline asm
	cp.async.ca.shared.global [%r113], [%rd120], 4, 4;
	// end inline asm
	add.s32 	%r114, %r8, 13568;
	add.s64 	%rd121, %rd15, 13568;
	// begin inline asm
	cp.async.ca.shared.global [%r114], [%rd121], 4, 4;
	// end inline asm
	add.s32 	%r115, %r8, 13696;
	add.s64 	%rd122, %rd15, 13696;
	// begin inline asm
	cp.async.ca.shared.global [%r115], [%rd122], 4, 4;
	// end inline asm
	add.s32 	%r116, %r8, 13824;
	add.s64 	%rd123, %rd15, 13824;
	// begin inline asm
	cp.async.ca.shared.global [%r116], [%rd123], 4, 4;
	// end inline asm
	add.s32 	%r117, %r8, 13952;
	add.s64 	%rd124, %rd15, 13952;
	// begin inline asm
	cp.async.ca.shared.global [%r117], [%rd124], 4, 4;
	// end inline asm
	add.s32 	%r118, %r8, 14080;
	add.s64 	%rd125, %rd15, 14080;
	// begin inline asm
	cp.async.ca.shared.global [%r118], [%rd125], 4, 4;
	// end inline asm
	add.s32 	%r119, %r8, 14208;
	add.s64 	%rd126, %rd15, 14208;
	// begin inline asm
	cp.async.ca.shared.global [%r119], [%rd126], 4, 4;
	// end inline asm
	add.s32 	%r120, %r8, 14336;
	add.s64 	%rd127, %rd15, 14336;
	// begin inline asm
	cp.async.ca.shared.global [%r120], [%rd127], 4, 4;
	// end inline asm
	add.s32 	%r121, %r8, 14464;
	add.s64 	%rd128, %rd15, 14464;
	// begin inline asm
	cp.async.ca.shared.global [%r121], [%rd128], 4, 4;
	// end inline asm
	add.s32 	%r122, %r8, 14592;
	add.s64 	%rd129, %rd15, 14592;
	// begin inline asm
	cp.async.ca.shared.global [%r122], [%rd129], 4, 4;
	// end inline asm
	add.s32 	%r123, %r8, 14720;
	add.s64 	%rd130, %rd15, 14720;
	// begin inline asm
	cp.async.ca.shared.global [%r123], [%rd130], 4, 4;
	// end inline asm
	add.s32 	%r124, %r8, 14848;
	add.s64 	%rd131, %rd15, 14848;
	// begin inline asm
	cp.async.ca.shared.global [%r124], [%rd131], 4, 4;
	// end inline asm
	add.s32 	%r125, %r8, 14976;
	add.s64 	%rd132, %rd15, 14976;
	// begin inline asm
	cp.async.ca.shared.global [%r125], [%rd132], 4, 4;
	// end inline asm
	add.s32 	%r126, %r8, 15104;
	add.s64 	%rd133, %rd15, 15104;
	// begin inline asm
	cp.async.ca.shared.global [%r126], [%rd133], 4, 4;
	// end inline asm
	add.s32 	%r127, %r8, 15232;
	add.s64 	%rd134, %rd15, 15232;
	// begin inline asm
	cp.async.ca.shared.global [%r127], [%rd134], 4, 4;
	// end inline asm
	add.s32 	%r128, %r8, 15360;
	add.s64 	%rd135, %rd15, 15360;
	// begin inline asm
	cp.async.ca.shared.global [%r128], [%rd135], 4, 4;
	// end inline asm
	add.s32 	%r129, %r8, 15488;
	add.s64 	%rd136, %rd15, 15488;
	// begin inline asm
	cp.async.ca.shared.global [%r129], [%rd136], 4, 4;
	// end inline asm
	add.s32 	%r130, %r8, 15616;
	add.s64 	%rd137, %rd15, 15616;
	// begin inline asm
	cp.async.ca.shared.global [%r130], [%rd137], 4, 4;
	// end inline asm
	add.s32 	%r131, %r8, 15744;
	add.s64 	%rd138, %rd15, 15744;
	// begin inline asm
	cp.async.ca.shared.global [%r131], [%rd138], 4, 4;
	// end inline asm
	add.s32 	%r132, %r8, 15872;
	add.s64 	%rd139, %rd15, 15872;
	// begin inline asm
	cp.async.ca.shared.global [%r132], [%rd139], 4, 4;
	// end inline asm
	add.s32 	%r133, %r8, 16000;
	add.s64 	%rd140, %rd15, 16000;
	// begin inline asm
	cp.async.ca.shared.global [%r133], [%rd140], 4, 4;
	// end inline asm
	add.s32 	%r134, %r8, 16128;
	add.s64 	%rd141, %rd15, 16128;
	// begin inline asm
	cp.async.ca.shared.global [%r134], [%rd141], 4, 4;
	// end inline asm
	add.s32 	%r135, %r8, 16256;
	add.s64 	%rd142, %rd15, 16256;
	// begin inline asm
	cp.async.ca.shared.global [%r135], [%rd142], 4, 4;
	// end inline asm
	add.s32 	%r136, %r8, 16384;
	add.s64 	%rd143, %rd15, 16384;
	// begin inline asm
	cp.async.ca.shared.global [%r136], [%rd143], 4, 4;
	// end inline asm
	add.s32 	%r137, %r8, 16512;
	add.s64 	%rd144, %rd15, 16512;
	// begin inline asm
	cp.async.ca.shared.global [%r137], [%rd144], 4, 4;
	// end inline asm
	add.s32 	%r138, %r8, 16640;
	add.s64 	%rd145, %rd15, 16640;
	// begin inline asm
	cp.async.ca.shared.global [%r138], [%rd145], 4, 4;
	// end inline asm
	add.s32 	%r139, %r8, 16768;
	add.s64 	%rd146, %rd15, 16768;
	// begin inline asm
	cp.async.ca.shared.global [%r139], [%rd146], 4, 4;
	// end inline asm
	add.s32 	%r140, %r8, 16896;
	add.s64 	%rd147, %rd15, 16896;
	// begin inline asm
	cp.async.ca.shared.global [%r140], [%rd147], 4, 4;
	// end inline asm
	add.s32 	%r141, %r8, 17024;
	add.s64 	%rd148, %rd15, 17024;
	// begin inline asm
	cp.async.ca.shared.global [%r141], [%rd148], 4, 4;
	// end inline asm
	add.s32 	%r142, %r8, 17152;
	add.s64 	%rd149, %rd15, 17152;
	// begin inline asm
	cp.async.ca.shared.global [%r142], [%rd149], 4, 4;
	// end inline asm
	add.s32 	%r143, %r8, 17280;
	add.s64 	%rd150, %rd15, 17280;
	// begin inline asm
	cp.async.ca.shared.global [%r143], [%rd150], 4, 4;
	// end inline asm
	add.s32 	%r144, %r8, 17408;
	add.s64 	%rd151, %rd15, 17408;
	// begin inline asm
	cp.async.ca.shared.global [%r144], [%rd151], 4, 4;
	// end inline asm
	add.s32 	%r145, %r8, 17536;
	add.s64 	%rd152, %rd15, 17536;
	// begin inline asm
	cp.async.ca.shared.global [%r145], [%rd152], 4, 4;
	// end inline asm
	add.s32 	%r146, %r8, 17664;
	add.s64 	%rd153, %rd15, 17664;
	// begin inline asm
	cp.async.ca.shared.global [%r146], [%rd153], 4, 4;
	// end inline asm
	add.s32 	%r147, %r8, 17792;
	add.s64 	%rd154, %rd15, 17792;
	// begin inline asm
	cp.async.ca.shared.global [%r147], [%rd154], 4, 4;
	// end inline asm
	add.s32 	%r148, %r8, 17920;
	add.s64 	%rd155, %rd15, 17920;
	// begin inline asm
	cp.async.ca.shared.global [%r148], [%rd155], 4, 4;
	// end inline asm
	add.s32 	%r149, %r8, 18048;
	add.s64 	%rd156, %rd15, 18048;
	// begin inline asm
	cp.async.ca.shared.global [%r149], [%rd156], 4, 4;
	// end inline asm
	add.s32 	%r150, %r8, 18176;
	add.s64 	%rd157, %rd15, 18176;
	// begin inline asm
	cp.async.ca.shared.global [%r150], [%rd157], 4, 4;
	// end inline asm
	add.s32 	%r151, %r8, 18304;
	add.s64 	%rd158, %rd15, 18304;
	// begin inline asm
	cp.async.ca.shared.global [%r151], [%rd158], 4, 4;
	// end inline asm
	add.s32 	%r152, %r8, 18432;
	add.s64 	%rd159, %rd15, 18432;
	// begin inline asm
	cp.async.ca.shared.global [%r152], [%rd159], 4, 4;
	// end inline asm
	add.s32 	%r153, %r8, 18560;
	add.s64 	%rd160, %rd15, 18560;
	// begin inline asm
	cp.async.ca.shared.global [%r153], [%rd160], 4, 4;
	// end inline asm
	add.s32 	%r154, %r8, 18688;
	add.s64 	%rd161, %rd15, 18688;
	// begin inline asm
	cp.async.ca.shared.global [%r154], [%rd161], 4, 4;
	// end inline asm
	add.s32 	%r155, %r8, 18816;
	add.s64 	%rd162, %rd15, 18816;
	// begin inline asm
	cp.async.ca.shared.global [%r155], [%rd162], 4, 4;
	// end inline asm
	add.s32 	%r156, %r8, 18944;
	add.s64 	%rd163, %rd15, 18944;
	// begin inline asm
	cp.async.ca.shared.global [%r156], [%rd163], 4, 4;
	// end inline asm
	add.s32 	%r157, %r8, 19072;
	add.s64 	%rd164, %rd15, 19072;
	// begin inline asm
	cp.async.ca.shared.global [%r157], [%rd164], 4, 4;
	// end inline asm
	add.s32 	%r158, %r8, 19200;
	add.s64 	%rd165, %rd15, 19200;
	// begin inline asm
	cp.async.ca.shared.global [%r158], [%rd165], 4, 4;
	// end inline asm
	add.s32 	%r159, %r8, 19328;
	add.s64 	%rd166, %rd15, 19328;
	// begin inline asm
	cp.async.ca.shared.global [%r159], [%rd166], 4, 4;
	// end inline asm
	add.s32 	%r160, %r8, 19456;
	add.s64 	%rd167, %rd15, 19456;
	// begin inline asm
	cp.async.ca.shared.global [%r160], [%rd167], 4, 4;
	// end inline asm
	add.s32 	%r161, %r8, 19584;
	add.s64 	%rd168, %rd15, 19584;
	// begin inline asm
	cp.async.ca.shared.global [%r161], [%rd168], 4, 4;
	// end inline asm
	add.s32 	%r162, %r8, 19712;
	add.s64 	%rd169, %rd15, 19712;
	// begin inline asm
	cp.async.ca.shared.global [%r162], [%rd169], 4, 4;
	// end inline asm
	add.s32 	%r163, %r8, 19840;
	add.s64 	%rd170, %rd15, 19840;
	// begin inline asm
	cp.async.ca.shared.global [%r163], [%rd170], 4, 4;
	// end inline asm
	add.s32 	%r164, %r8, 19968;
	add.s64 	%rd171, %rd15, 19968;
	// begin inline asm
	cp.async.ca.shared.global [%r164], [%rd171], 4, 4;
	// end inline asm
	add.s32 	%r165, %r8, 20096;
	add.s64 	%rd172, %rd15, 20096;
	// begin inline asm
	cp.async.ca.shared.global [%r165], [%rd172], 4, 4;
	// end inline asm
	add.s32 	%r166, %r8, 20224;
	add.s64 	%rd173, %rd15, 20224;
	// begin inline asm
	cp.async.ca.shared.global [%r166], [%rd173], 4, 4;
	// end inline asm
	add.s32 	%r167, %r8, 20352;
	add.s64 	%rd174, %rd15, 20352;
	// begin inline asm
	cp.async.ca.shared.global [%r167], [%rd174], 4, 4;
	// end inline asm
	add.s32 	%r168, %r8, 20480;
	add.s64 	%rd175, %rd15, 20480;
	// begin inline asm
	cp.async.ca.shared.global [%r168], [%rd175], 4, 4;
	// end inline asm
	add.s32 	%r169, %r8, 20608;
	add.s64 	%rd176, %rd15, 20608;
	// begin inline asm
	cp.async.ca.shared.global [%r169], [%rd176], 4, 4;
	// end inline asm
	add.s32 	%r170, %r8, 20736;
	add.s64 	%rd177, %rd15, 20736;
	// begin inline asm
	cp.async.ca.shared.global [%r170], [%rd177], 4, 4;
	// end inline asm
	add.s32 	%r171, %r8, 20864;
	add.s64 	%rd178, %rd15, 20864;
	// begin inline asm
	cp.async.ca.shared.global [%r171], [%rd178], 4, 4;
	// end inline asm
	add.s32 	%r172, %r8, 20992;
	add.s64 	%rd179, %rd15, 20992;
	// begin inline asm
	cp.async.ca.shared.global [%r172], [%rd179], 4, 4;
	// end inline asm
	add.s32 	%r173, %r8, 21120;
	add.s64 	%rd180, %rd15, 21120;
	// begin inline asm
	cp.async.ca.shared.global [%r173], [%rd180], 4, 4;
	// end inline asm
	add.s32 	%r174, %r8, 21248;
	add.s64 	%rd181, %rd15, 21248;
	// begin inline asm
	cp.async.ca.shared.global [%r174], [%rd181], 4, 4;
	// end inline asm
	add.s32 	%r175, %r8, 21376;
	add.s64 	%rd182, %rd15, 21376;
	// begin inline asm
	cp.async.ca.shared.global [%r175], [%rd182], 4, 4;
	// end inline asm
	add.s32 	%r176, %r8, 21504;
	add.s64 	%rd183, %rd15, 21504;
	// begin inline asm
	cp.async.ca.shared.global [%r176], [%rd183], 4, 4;
	// end inline asm
	add.s32 	%r177, %r8, 21632;
	add.s64 	%rd184, %rd15, 21632;
	// begin inline asm
	cp.async.ca.shared.global [%r177], [%rd184], 4, 4;
	// end inline asm
	add.s32 	%r178, %r8, 21760;
	add.s64 	%rd185, %rd15, 21760;
	// begin inline asm
	cp.async.ca.shared.global [%r178], [%rd185], 4, 4;
	// end inline asm
	add.s32 	%r179, %r8, 21888;
	add.s64 	%rd186, %rd15, 21888;
	// begin inline asm
	cp.async.ca.shared.global [%r179], [%rd186], 4, 4;
	// end inline asm
	add.s32 	%r180, %r8, 22016;
	add.s64 	%rd187, %rd15, 22016;
	// begin inline asm
	cp.async.ca.shared.global [%r180], [%rd187], 4, 4;
	// end inline asm
	add.s32 	%r181, %r8, 22144;
	add.s64 	%rd188, %rd15, 22144;
	// begin inline asm
	cp.async.ca.shared.global [%r181], [%rd188], 4, 4;
	// end inline asm
	add.s32 	%r182, %r8, 22272;
	add.s64 	%rd189, %rd15, 22272;
	// begin inline asm
	cp.async.ca.shared.global [%r182], [%rd189], 4, 4;
	// end inline asm
	add.s32 	%r183, %r8, 22400;
	add.s64 	%rd190, %rd15, 22400;
	// begin inline asm
	cp.async.ca.shared.global [%r183], [%rd190], 4, 4;
	// end inline asm
	add.s32 	%r184, %r8, 22528;
	add.s64 	%rd191, %rd15, 22528;
	// begin inline asm
	cp.async.ca.shared.global [%r184], [%rd191], 4, 4;
	// end inline asm
	add.s32 	%r185, %r8, 22656;
	add.s64 	%rd192, %rd15, 22656;
	// begin inline asm
	cp.async.ca.shared.global [%r185], [%rd192], 4, 4;
	// end inline asm
	add.s32 	%r186, %r8, 22784;
	add.s64 	%rd193, %rd15, 22784;
	// begin inline asm
	cp.async.ca.shared.global [%r186], [%rd193], 4, 4;
	// end inline asm
	add.s32 	%r187, %r8, 22912;
	add.s64 	%rd194, %rd15, 22912;
	// begin inline asm
	cp.async.ca.shared.global [%r187], [%rd194], 4, 4;
	// end inline asm
	add.s32 	%r188, %r8, 23040;
	add.s64 	%rd195, %rd15, 23040;
	// begin inline asm
	cp.async.ca.shared.global [%r188], [%rd195], 4, 4;
	// end inline asm
	add.s32 	%r189, %r8, 23168;
	add.s64 	%rd196, %rd15, 23168;
	// begin inline asm
	cp.async.ca.shared.global [%r189], [%rd196], 4, 4;
	// end inline asm
	add.s32 	%r190, %r8, 23296;
	add.s64 	%rd197, %rd15, 23296;
	// begin inline asm
	cp.async.ca.shared.global [%r190], [%rd197], 4, 4;
	// end inline asm
	add.s32 	%r191, %r8, 23424;
	add.s64 	%rd198, %rd15, 23424;
	// begin inline asm
	cp.async.ca.shared.global [%r191], [%rd198], 4, 4;
	// end inline asm
	add.s32 	%r192, %r8, 23552;
	add.s64 	%rd199, %rd15, 23552;
	// begin inline asm
	cp.async.ca.shared.global [%r192], [%rd199], 4, 4;
	// end inline asm
	add.s32 	%r193, %r8, 23680;
	add.s64 	%rd200, %rd15, 23680;
	// begin inline asm
	cp.async.ca.shared.global [%r193], [%rd200], 4, 4;
	// end inline asm
	add.s32 	%r194, %r8, 23808;
	add.s64 	%rd201, %rd15, 23808;
	// begin inline asm
	cp.async.ca.shared.global [%r194], [%rd201], 4, 4;
	// end inline asm
	add.s32 	%r195, %r8, 23936;
	add.s64 	%rd202, %rd15, 23936;
	// begin inline asm
	cp.async.ca.shared.global [%r195], [%rd202], 4, 4;
	// end inline asm
	add.s32 	%r196, %r8, 24064;
	add.s64 	%rd203, %rd15, 24064;
	// begin inline asm
	cp.async.ca.shared.global [%r196], [%rd203], 4, 4;
	// end inline asm
	add.s32 	%r197, %r8, 24192;
	add.s64 	%rd204, %rd15, 24192;
	// begin inline asm
	cp.async.ca.shared.global [%r197], [%rd204], 4, 4;
	// end inline asm
	add.s32 	%r198, %r8, 24320;
	add.s64 	%rd205, %rd15, 24320;
	// begin inline asm
	cp.async.ca.shared.global [%r198], [%rd205], 4, 4;
	// end inline asm
	add.s32 	%r199, %r8, 24448;
	add.s64 	%rd206, %rd15, 24448;
	// begin inline asm
	cp.async.ca.shared.global [%r199], [%rd206], 4, 4;
	// end inline asm
	add.s32 	%r200, %r8, 24576;
	add.s64 	%rd207, %rd15, 24576;
	// begin inline asm
	cp.async.ca.shared.global [%r200], [%rd207], 4, 4;
	// end inline asm
	add.s32 	%r201, %r8, 24704;
	add.s64 	%rd208, %rd15, 24704;
	// begin inline asm
	cp.async.ca.shared.global [%r201], [%rd208], 4, 4;
	// end inline asm
	add.s32 	%r202, %r8, 24832;
	add.s64 	%rd209, %rd15, 24832;
	// begin inline asm
	cp.async.ca.shared.global [%r202], [%rd209], 4, 4;
	// end inline asm
	add.s32 	%r203, %r8, 24960;
	add.s64 	%rd210, %rd15, 24960;
	// begin inline asm
	cp.async.ca.shared.global [%r203], [%rd210], 4, 4;
	// end inline asm
	add.s32 	%r204, %r8, 25088;
	add.s64 	%rd211, %rd15, 25088;
	// begin inline asm
	cp.async.ca.shared.global [%r204], [%rd211], 4, 4;
	// end inline asm
	add.s32 	%r205, %r8, 25216;
	add.s64 	%rd212, %rd15, 25216;
	// begin inline asm
	cp.async.ca.shared.global [%r205], [%rd212], 4, 4;
	// end inline asm
	add.s32 	%r206, %r8, 25344;
	add.s64 	%rd213, %rd15, 25344;
	// begin inline asm
	cp.async.ca.shared.global [%r206], [%rd213], 4, 4;
	// end inline asm
	add.s32 	%r207, %r8, 25472;
	add.s64 	%rd214, %rd15, 25472;
	// begin inline asm
	cp.async.ca.shared.global [%r207], [%rd214], 4, 4;
	// end inline asm
	add.s32 	%r208, %r8, 25600;
	add.s64 	%rd215, %rd15, 25600;
	// begin inline asm
	cp.async.ca.shared.global [%r208], [%rd215], 4, 4;
	// end inline asm
	add.s32 	%r209, %r8, 25728;
	add.s64 	%rd216, %rd15, 25728;
	// begin inline asm
	cp.async.ca.shared.global [%r209], [%rd216], 4, 4;
	// end inline asm
	add.s32 	%r210, %r8, 25856;
	add.s64 	%rd217, %rd15, 25856;
	// begin inline asm
	cp.async.ca.shared.global [%r210], [%rd217], 4, 4;
	// end inline asm
	add.s32 	%r211, %r8, 25984;
	add.s64 	%rd218, %rd15, 25984;
	// begin inline asm
	cp.async.ca.shared.global [%r211], [%rd218], 4, 4;
	// end inline asm
	add.s32 	%r212, %r8, 26112;
	add.s64 	%rd219, %rd15, 26112;
	// begin inline asm
	cp.async.ca.shared.global [%r212], [%rd219], 4, 4;
	// end inline asm
	add.s32 	%r213, %r8, 26240;
	add.s64 	%rd220, %rd15, 26240;
	// begin inline asm
	cp.async.ca.shared.global [%r213], [%rd220], 4, 4;
	// end inline asm
	add.s32 	%r214, %r8, 26368;
	add.s64 	%rd221, %rd15, 26368;
	// begin inline asm
	cp.async.ca.shared.global [%r214], [%rd221], 4, 4;
	// end inline asm
	add.s32 	%r215, %r8, 26496;
	add.s64 	%rd222, %rd15, 26496;
	// begin inline asm
	cp.async.ca.shared.global [%r215], [%rd222], 4, 4;
	// end inline asm
	add.s32 	%r216, %r8, 26624;
	add.s64 	%rd223, %rd15, 26624;
	// begin inline asm
	cp.async.ca.shared.global [%r216], [%rd223], 4, 4;
	// end inline asm
	add.s32 	%r217, %r8, 26752;
	add.s64 	%rd224, %rd15, 26752;
	// begin inline asm
	cp.async.ca.shared.global [%r217], [%rd224], 4, 4;
	// end inline asm
	add.s32 	%r218, %r8, 26880;
	add.s64 	%rd225, %rd15, 26880;
	// begin inline asm
	cp.async.ca.shared.global [%r218], [%rd225], 4, 4;
	// end inline asm
	add.s32 	%r219, %r8, 27008;
	add.s64 	%rd226, %rd15, 27008;
	// begin inline asm
	cp.async.ca.shared.global [%r219], [%rd226], 4, 4;
	// end inline asm
	add.s32 	%r220, %r8, 27136;
	add.s64 	%rd227, %rd15, 27136;
	// begin inline asm
	cp.async.ca.shared.global [%r220], [%rd227], 4, 4;
	// end inline asm
	add.s32 	%r221, %r8, 27264;
	add.s64 	%rd228, %rd15, 27264;
	// begin inline asm
	cp.async.ca.shared.global [%r221], [%rd228], 4, 4;
	// end inline asm
	add.s32 	%r222, %r8, 27392;
	add.s64 	%rd229, %rd15, 27392;
	// begin inline asm
	cp.async.ca.shared.global [%r222], [%rd229], 4, 4;
	// end inline asm
	add.s32 	%r223, %r8, 27520;
	add.s64 	%rd230, %rd15, 27520;
	// begin inline asm
	cp.async.ca.shared.global [%r223], [%rd230], 4, 4;
	// end inline asm
	add.s32 	%r224, %r8, 27648;
	add.s64 	%rd231, %rd15, 27648;
	// begin inline asm
	cp.async.ca.shared.global [%r224], [%rd231], 4, 4;
	// end inline asm
	add.s32 	%r225, %r8, 27776;
	add.s64 	%rd232, %rd15, 27776;
	// begin inline asm
	cp.async.ca.shared.global [%r225], [%rd232], 4, 4;
	// end inline asm
	add.s32 	%r226, %r8, 27904;
	add.s64 	%rd233, %rd15, 27904;
	// begin inline asm
	cp.async.ca.shared.global [%r226], [%rd233], 4, 4;
	// end inline asm
	add.s32 	%r227, %r8, 28032;
	add.s64 	%rd234, %rd15, 28032;
	// begin inline asm
	cp.async.ca.shared.global [%r227], [%rd234], 4, 4;
	// end inline asm
	add.s32 	%r228, %r8, 28160;
	add.s64 	%rd235, %rd15, 28160;
	// begin inline asm
	cp.async.ca.shared.global [%r228], [%rd235], 4, 4;
	// end inline asm
	add.s32 	%r229, %r8, 28288;
	add.s64 	%rd236, %rd15, 28288;
	// begin inline asm
	cp.async.ca.shared.global [%r229], [%rd236], 4, 4;
	// end inline asm
	add.s32 	%r230, %r8, 28416;
	add.s64 	%rd237, %rd15, 28416;
	// begin inline asm
	cp.async.ca.shared.global [%r230], [%rd237], 4, 4;
	// end inline asm
	add.s32 	%r231, %r8, 28544;
	add.s64 	%rd238, %rd15, 28544;
	// begin inline asm
	cp.async.ca.shared.global [%r231], [%rd238], 4, 4;
	// end inline asm
	add.s32 	%r232, %r8, 28672;
	add.s64 	%rd239, %rd15, 28672;
	// begin inline asm
	cp.async.ca.shared.global [%r232], [%rd239], 4, 4;
	// end inline asm
	add.s32 	%r233, %r8, 28800;
	add.s64 	%rd240, %rd15, 28800;
	// begin inline asm
	cp.async.ca.shared.global [%r233], [%rd240], 4, 4;
	// end inline asm
	add.s32 	%r234, %r8, 28928;
	add.s64 	%rd241, %rd15, 28928;
	// begin inline asm
	cp.async.ca.shared.global [%r234], [%rd241], 4, 4;
	// end inline asm
	add.s32 	%r235, %r8, 29056;
	add.s64 	%rd242, %rd15, 29056;
	// begin inline asm
	cp.async.ca.shared.global [%r235], [%rd242], 4, 4;
	// end inline asm
	add.s32 	%r236, %r8, 29184;
	add.s64 	%rd243, %rd15, 29184;
	// begin inline asm
	cp.async.ca.shared.global [%r236], [%rd243], 4, 4;
	// end inline asm
	add.s32 	%r237, %r8, 29312;
	add.s64 	%rd244, %rd15, 29312;
	// begin inline asm
	cp.async.ca.shared.global [%r237], [%rd244], 4, 4;
	// end inline asm
	add.s32 	%r238, %r8, 29440;
	add.s64 	%rd245, %rd15, 29440;
	// begin inline asm
	cp.async.ca.shared.global [%r238], [%rd245], 4, 4;
	// end inline asm
	add.s32 	%r239, %r8, 29568;
	add.s64 	%rd246, %rd15, 29568;
	// begin inline asm
	cp.async.ca.shared.global [%r239], [%rd246], 4, 4;
	// end inline asm
	add.s32 	%r240, %r8, 29696;
	add.s64 	%rd247, %rd15, 29696;
	// begin inline asm
	cp.async.ca.shared.global [%r240], [%rd247], 4, 4;
	// end inline asm
	add.s32 	%r241, %r8, 29824;
	add.s64 	%rd248, %rd15, 29824;
	// begin inline asm
	cp.async.ca.shared.global [%r241], [%rd248], 4, 4;
	// end inline asm
	add.s32 	%r242, %r8, 29952;
	add.s64 	%rd249, %rd15, 29952;
	// begin inline asm
	cp.async.ca.shared.global [%r242], [%rd249], 4, 4;
	// end inline asm
	add.s32 	%r243, %r8, 30080;
	add.s64 	%rd250, %rd15, 30080;
	// begin inline asm
	cp.async.ca.shared.global [%r243], [%rd250], 4, 4;
	// end inline asm
	add.s32 	%r244, %r8, 30208;
	add.s64 	%rd251, %rd15, 30208;
	// begin inline asm
	cp.async.ca.shared.global [%r244], [%rd251], 4, 4;
	// end inline asm
	add.s32 	%r245, %r8, 30336;
	add.s64 	%rd252, %rd15, 30336;
	// begin inline asm
	cp.async.ca.shared.global [%r245], [%rd252], 4, 4;
	// end inline asm
	add.s32 	%r246, %r8, 30464;
	add.s64 	%rd253, %rd15, 30464;
	// begin inline asm
	cp.async.ca.shared.global [%r246], [%rd253], 4, 4;
	// end inline asm
	add.s32 	%r247, %r8, 30592;
	add.s64 	%rd254, %rd15, 30592;
	// begin inline asm
	cp.async.ca.shared.global [%r247], [%rd254], 4, 4;
	// end inline asm
	add.s32 	%r248, %r8, 30720;
	add.s64 	%rd255, %rd15, 30720;
	// begin inline asm
	cp.async.ca.shared.global [%r248], [%rd255], 4, 4;
	// end inline asm
	add.s32 	%r249, %r8, 30848;
	add.s64 	%rd256, %rd15, 30848;
	// begin inline asm
	cp.async.ca.shared.global [%r249], [%rd256], 4, 4;
	// end inline asm
	add.s32 	%r250, %r8, 30976;
	add.s64 	%rd257, %rd15, 30976;
	// begin inline asm
	cp.async.ca.shared.global [%r250], [%rd257], 4, 4;
	// end inline asm
	add.s32 	%r251, %r8, 31104;
	add.s64 	%rd258, %rd15, 31104;
	// begin inline asm
	cp.async.ca.shared.global [%r251], [%rd258], 4, 4;
	// end inline asm
	add.s32 	%r252, %r8, 31232;
	add.s64 	%rd259, %rd15, 31232;
	// begin inline asm
	cp.async.ca.shared.global [%r252], [%rd259], 4, 4;
	// end inline asm
	add.s32 	%r253, %r8, 31360;
	add.s64 	%rd260, %rd15, 31360;
	// begin inline asm
	cp.async.ca.shared.global [%r253], [%rd260], 4, 4;
	// end inline asm
	add.s32 	%r254, %r8, 31488;
	add.s64 	%rd261, %rd15, 31488;
	// begin inline asm
	cp.async.ca.shared.global [%r254], [%rd261], 4, 4;
	// end inline asm
	add.s32 	%r255, %r8, 31616;
	add.s64 	%rd262, %rd15, 31616;
	// begin inline asm
	cp.async.ca.shared.global [%r255], [%rd262], 4, 4;
	// end inline asm
	add.s32 	%r256, %r8, 31744;
	add.s64 	%rd263, %rd15, 31744;
	// begin inline asm
	cp.async.ca.shared.global [%r256], [%rd263], 4, 4;
	// end inline asm
	add.s32 	%r257, %r8, 31872;
	add.s64 	%rd264, %rd15, 31872;
	// begin inline asm
	cp.async.ca.shared.global [%r257], [%rd264], 4, 4;
	// end inline asm
	add.s32 	%r258, %r8, 32000;
	add.s64 	%rd265, %rd15, 32000;
	// begin inline asm
	cp.async.ca.shared.global [%r258], [%rd265], 4, 4;
	// end inline asm
	add.s32 	%r259, %r8, 32128;
	add.s64 	%rd266, %rd15, 32128;
	// begin inline asm
	cp.async.ca.shared.global [%r259], [%rd266], 4, 4;
	// end inline asm
	add.s32 	%r260, %r8, 32256;
	add.s64 	%rd267, %rd15, 32256;
	// begin inline asm
	cp.async.ca.shared.global [%r260], [%rd267], 4, 4;
	// end inline asm
	add.s32 	%r261, %r8, 32384;
	add.s64 	%rd268, %rd15, 32384;
	// begin inline asm
	cp.async.ca.shared.global [%r261], [%rd268], 4, 4;
	// end inline asm
	add.s32 	%r262, %r8, 32512;
	add.s64 	%rd269, %rd15, 32512;
	// begin inline asm
	cp.async.ca.shared.global [%r262], [%rd269], 4, 4;
	// end inline asm
	add.s32 	%r263, %r8, 32640;
	add.s64 	%rd270, %rd15, 32640;
	// begin inline asm
	cp.async.ca.shared.global [%r263], [%rd270], 4, 4;
	// end inline asm
	cvta.to.global.u64 	%rd272, %rd6;
	add.s64 	%rd273, %rd271, %rd272;
	add.s64 	%rd279, %rd273, 1024;
	mov.b32 	%r284, 0;
$L__BB0_3:
	ld.shared.u32 	%r267, [%r283+-1024];
	st.global.u32 	[%rd279+-1024], %r267;
	ld.shared.u32 	%r268, [%r283+-896];
	st.global.u32 	[%rd279+-896], %r268;
	ld.shared.u32 	%r269, [%r283+-768];
	st.global.u32 	[%rd279+-768], %r269;
	ld.shared.u32 	%r270, [%r283+-640];
	st.global.u32 	[%rd279+-640], %r270;
	ld.shared.u32 	%r271, [%r283+-512];
	st.global.u32 	[%rd279+-512], %r271;
	ld.shared.u32 	%r272, [%r283+-384];
	st.global.u32 	[%rd279+-384], %r272;
	ld.shared.u32 	%r273, [%r283+-256];
	st.global.u32 	[%rd279+-256], %r273;
	ld.shared.u32 	%r274, [%r283+-128];
	st.global.u32 	[%rd279+-128], %r274;
	ld.shared.u32 	%r275, [%r283];
	st.global.u32 	[%rd279], %r275;
	ld.shared.u32 	%r276, [%r283+128];
	st.global.u32 	[%rd279+128], %r276;
	ld.shared.u32 	%r277, [%r283+256];
	st.global.u32 	[%rd279+256], %r277;
	ld.shared.u32 	%r278, [%r283+384];
	st.global.u32 	[%rd279+384], %r278;
	ld.shared.u32 	%r279, [%r283+512];
	st.global.u32 	[%rd279+512], %r279;
	ld.shared.u32 	%r280, [%r283+640];
	st.global.u32 	[%rd279+640], %r280;
	ld.shared.u32 	%r281, [%r283+768];
	st.global.u32 	[%rd279+768], %r281;
	ld.shared.u32 	%r282, [%r283+896];
	st.global.u32 	[%rd279+896], %r282;
	add.s32 	%r5, %r284, 512;
	add.s64 	%rd279, %rd279, 2048;
	add.s32 	%r283, %r283, 2048;
	setp.lt.u32 	%p2, %r284, 7680;
	mov.u32 	%r284, %r5;
	@%p2 bra 	$L__BB0_3;
	cvta.to.global.u64 	%rd275, %rd7;
	// begin inline asm
	mov.u64 	%rd274, %clock64;
	// end inline asm
	sub.s64 	%rd276, %rd274, %rd14;
	mul.wide.u32 	%rd277, %r1, 8;
	add.s64 	%rd278, %rd275, %rd277;
	st.global.u64 	[%rd278], %rd276;
	ret;

}


// ===== COMPILED SASS (sm_100) =====

	.target	sm_100

	.elftype	@"ET_EXEC"


//--------------------- .note.nv.tkinfo           --------------------------
	.section	.note.nv.tkinfo,"",@"SHT_NOTE"
	.sectionflags	@"SHF_NOTE_NV_TKINFO"
	.tkinfo
        /*0018*/ 	.word	0x00000002
        /*0030*/ 	.string	""
        /*0030*/ 	.string	"ptxas"
        /*0030*/ 	.string	"Cuda compilation tools, release 13.0, V13.0.88"
        /*0030*/ 	.string	"Build cuda_13.0.r13.0/compiler.36424714_0"
        /*0030*/ 	.string	"-arch sm_100 -m 64 "



//--------------------- .note.nv.cuinfo           --------------------------
	.section	.note.nv.cuinfo,"",@"SHT_NOTE"
	.sectionflags	@"SHF_NOTE_NV_CUINFO"
        /*0018*/ 	.short	0x0002
        /*001a*/ 	.short	0x0064
        /*001c*/ 	.short	0x0082
	.zero		2


//--------------------- .nv.info                  --------------------------
	.section	.nv.info,"",@"SHT_CUDA_INFO"
	.align	4


	//----- nvinfo : EIATTR_REGCOUNT
	.align		4
        /*0000*/ 	.byte	0x04, 0x2f
        /*0002*/ 	.short	(.L_4 - .L_3)
	.align		4
.L_3:
        /*0004*/ 	.word	index@(_Z16copy_and_measureILi8192ELi32EEvPKiPiiPy)
        /*0008*/ 	.word	0x00000020


	//----- nvinfo : EIATTR_FRAME_SIZE
	.align		4
.L_4:
        /*000c*/ 	.byte	0x04, 0x11
        /*000e*/ 	.short	(.L_6 - .L_5)
	.align		4
.L_5:
        /*0010*/ 	.word	index@(_Z16copy_and_measureILi8192ELi32EEvPKiPiiPy)
        /*0014*/ 	.word	0x00000000


	//----- nvinfo : EIATTR_MIN_STACK_SIZE
	.align		4
.L_6:
        /*0018*/ 	.byte	0x04, 0x12
        /*001a*/ 	.short	(.L_8 - .L_7)
	.align		4
.L_7:
        /*001c*/ 	.word	index@(_Z16copy_and_measureILi8192ELi32EEvPKiPiiPy)
        /*0020*/ 	.word	0x00000000
.L_8:


//--------------------- .nv.compat                --------------------------
	.section	.nv.compat,"",@"SHT_CUDA_COMPAT_INFO"
	.align	4
        /*0000*/ 	.byte	0x02, 0x09, 0x00, 0x00, 0x02, 0x02, 0x01, 0x00, 0x02, 0x05, 0x05, 0x00, 0x03, 0x07, 0x01, 0x01
        /*0010*/ 	.byte	0x02, 0x03, 0x00, 0x00, 0x02, 0x06, 0x01, 0x00, 0x04, 0x0b, 0x08, 0x00, 0x09, 0x00, 0x00, 0x00
        /*0020*/ 	.byte	0x00, 0x00, 0x00, 0x00


//--------------------- .nv.info._Z16copy_and_measureILi8192ELi32EEvPKiPiiPy --------------------------
	.section	.nv.info._Z16copy_and_measureILi8192ELi32EEvPKiPiiPy,"",@"SHT_CUDA_INFO"
	.sectionflags	@""
	.align	4


	//----- nvinfo : EIATTR_CUDA_API_VERSION
	.align		4
        /*0000*/ 	.byte	0x04, 0x37
        /*0002*/ 	.short	(.L_10 - .L_9)
.L_9:
        /*0004*/ 	.word	0x00000082


	//----- nvinfo : EIATTR_KPARAM_INFO
	.align		4
.L_10:
        /*0008*/ 	.byte	0x04, 0x17
        /*000a*/ 	.short	(.L_12 - .L_11)
.L_11:
        /*000c*/ 	.word	0x00000000
        /*0010*/ 	.short	0x0003
        /*0012*/ 	.short	0x0018
        /*0014*/ 	.byte	0x00, 0xf5, 0x21, 0x00


	//----- nvinfo : EIATTR_KPARAM_INFO
	.align		4
.L_12:
        /*0018*/ 	.byte	0x04, 0x17
        /*001a*/ 	.short	(.L_14 - .L_13)
.L_13:
        /*001c*/ 	.word	0x00000000
        /*0020*/ 	.short	0x0002
        /*0022*/ 	.short	0x0010
        /*0024*/ 	.byte	0x00, 0xf0, 0x11, 0x00


	//----- nvinfo : EIATTR_KPARAM_INFO
	.align		4
.L_14:
        /*0028*/ 	.byte	0x04, 0x17
        /*002a*/ 	.short	(.L_16 - .L_15)
.L_15:
        /*002c*/ 	.word	0x00000000
        /*0030*/ 	.short	0x0001
        /*0032*/ 	.short	0x0008
        /*0034*/ 	.byte	0x00, 0xf5, 0x21, 0x00


	//----- nvinfo : EIATTR_KPARAM_INFO
	.align		4
.L_16:
        /*0038*/ 	.byte	0x04, 0x17
        /*003a*/ 	.short	(.L_18 - .L_17)
.L_17:
        /*003c*/ 	.word	0x00000000
        /*0040*/ 	.short	0x0000
        /*0042*/ 	.short	0x0000
        /*0044*/ 	.byte	0x00, 0xf5, 0x21, 0x00


	//----- nvinfo : EIATTR_SPARSE_MMA_MASK
	.align		4
.L_18:
        /*0048*/ 	.byte	0x03, 0x50
        /*004a*/ 	.short	0x0000


	//----- nvinfo : EIATTR_MAXREG_COUNT
	.align		4
        /*004c*/ 	.byte	0x03, 0x1b
        /*004e*/ 	.short	0x00ff


	//----- nvinfo : EIATTR_EXTERNS
	.align		4
        /*0050*/ 	.byte	0x04, 0x0f
        /*0052*/ 	.short	(.L_20 - .L_19)


	//   ....[0]....
	.align		4
.L_19:
        /*0054*/ 	.word	index@(__assertfail)


	//----- nvinfo : EIATTR_MERCURY_ISA_VERSION
	.align		4
.L_20:
        /*0058*/ 	.byte	0x03, 0x5f
        /*005a*/ 	.short	0x0101


	//----- nvinfo : EIATTR_VRC_CTA_INIT_COUNT
	.align		4
        /*005c*/ 	.byte	0x02, 0x4a
	.zero		1
	.zero		1


	//----- nvinfo : EIATTR_SYSCALL_OFFSETS
	.align		4
        /*0060*/ 	.byte	0x04, 0x46
        /*0062*/ 	.short	(.L_22 - .L_21)


	//   ....[0]....
.L_21:
        /*0064*/ 	.word	0x00000140


	//----- nvinfo : EIATTR_EXIT_INSTR_OFFSETS
	.align		4
.L_22:
        /*0068*/ 	.byte	0x04, 0x1c
        /*006a*/ 	.short	(.L_24 - .L_23)


	//   ....[0]....
.L_23:
        /*006c*/ 	.word	0x00001660


	//----- nvinfo : EIATTR_CRS_STACK_SIZE
	.align		4
.L_24:
        /*0070*/ 	.byte	0x04, 0x1e
        /*0072*/ 	.short	(.L_26 - .L_25)
.L_25:
        /*0074*/ 	.word	0x00000000


	//----- nvinfo : EIATTR_CBANK_PARAM_SIZE
	.align		4
.L_26:
        /*0078*/ 	.byte	0x03, 0x19
        /*007a*/ 	.short	0x0020


	//----- nvinfo : EIATTR_PARAM_CBANK
	.align		4
        /*007c*/ 	.byte	0x04, 0x0a
        /*007e*/ 	.short	(.L_28 - .L_27)
	.align		4
.L_27:
        /*0080*/ 	.word	index@(.nv.constant0._Z16copy_and_measureILi8192ELi32EEvPKiPiiPy)
        /*0084*/ 	.short	0x0380
        /*0086*/ 	.short	0x0020


	//----- nvinfo : EIATTR_SW_WAR
	.align		4
.L_28:
        /*0088*/ 	.byte	0x04, 0x36
        /*008a*/ 	.short	(.L_30 - .L_29)
.L_29:
        /*008c*/ 	.word	0x00000008
.L_30:


//--------------------- .nv.callgraph             --------------------------
	.section	.nv.callgraph,"",@"SHT_CUDA_CALLGRAPH"
	.align	4
	.sectionentsize	8
	.align		4
        /*0000*/ 	.word	0x00000000
	.align		4
        /*0004*/ 	.word	0xffffffff
	.align		4
        /*0008*/ 	.word	index@(_Z16copy_and_measureILi8192ELi32EEvPKiPiiPy)
	.align		4
        /*000c*/ 	.word	index@(__assertfail)
	.align		4
        /*0010*/ 	.word	0x00000000
	.align		4
        /*0014*/ 	.word	0xfffffffe
	.align		4
        /*0018*/ 	.word	0x00000000
	.align		4
        /*001c*/ 	.word	0xfffffffd
	.align		4
        /*0020*/ 	.word	0x00000000
	.align		4
        /*0024*/ 	.word	0xfffffffc


//--------------------- .nv.constant4             --------------------------
	.section	.nv.constant4,"a",@progbits
	.align	8
	.align		8
.nv.constant4:
        /*0000*/ 	.dword	__assertfail
	.align		8
        /*0008*/ 	.dword	__unnamed_1
	.align		8
        /*0010*/ 	.dword	$str
	.align		8
        /*0018*/ 	.dword	$str$1


//--------------------- .text._Z16copy_and_measureILi8192ELi32EEvPKiPiiPy --------------------------
	.section	.text._Z16copy_and_measureILi8192ELi32EEvPKiPiiPy,"ax",@progbits
	.align	128
        .global         _Z16copy_and_measureILi8192ELi32EEvPKiPiiPy
        .type           _Z16copy_and_measureILi8192ELi32EEvPKiPiiPy,@function
        .size           _Z16copy_and_measureILi8192ELi32EEvPKiPiiPy,(.L_x_4 - _Z16copy_and_measureILi8192ELi32EEvPKiPiiPy)
        .other          _Z16copy_and_measureILi8192ELi32EEvPKiPiiPy,@"STO_CUDA_ENTRY STV_DEFAULT"
_Z16copy_and_measureILi8192ELi32EEvPKiPiiPy:
.text._Z16copy_and_measureILi8192ELi32EEvPKiPiiPy:
[----:B------:R-:W0:Y:S01]  /*0000*/  LDC R1, c[0x0][0x37c] ;  /* 0x0000df00ff017b82 */ /* 0x000e220000000800 */
[----:B------:R-:W1:Y:S01]  /*0010*/  LDCU UR4, c[0x0][0x390] ;  /* 0x00007200ff0477ac */ /* 0x000e620008000800 */
[----:B------:R-:W2:Y:S01]  /*0020*/  LDCU.64 UR36, c[0x0][0x358] ;  /* 0x00006b00ff2477ac */ /* 0x000ea20008000a00 */
[----:B-1----:R-:W-:-:S09]  /*0030*/  UISETP.NE.AND UP0, UPT, UR4, 0x2000, UPT ;  /* 0x000020000400788c */ /* 0x002fd2000bf05270 */
[----:B--2---:R-:W-:Y:S05]  /*0040*/  BRA.U !UP0, `(.L_x_0) ;  /* 0x0000000108407547 */ /* 0x004fea000b800000 */
[----:B------:R-:W-:Y:S01]  /*0050*/  MOV R0, 0x0 ;  /* 0x0000000000007802 */ /* 0x000fe20000000f00 */
[----:B------:R-:W1:Y:S01]  /*0060*/  LDCU.64 UR4, c[0x4][0x10] ;  /* 0x01000200ff0477ac */ /* 0x000e620008000a00 */
[----:B------:R-:W-:Y:S02]  /*0070*/  HFMA2 R12, -RZ, RZ, 0, 5.9604644775390625e-08 ;  /* 0x00000001ff0c7431 */ /* 0x000fe400000001ff */
[----:B------:R-:W-:Y:S01]  /*0080*/  IMAD.MOV.U32 R8, RZ, RZ, 0x1d ;  /* 0x0000001dff087424 */ /* 0x000fe200078e00ff */
[----:B------:R2:W3:Y:S01]  /*0090*/  LDC.64 R2, c[0x4][R0] ;  /* 0x0100000000027b82 */ /* 0x0004e20000000a00 */
[----:B------:R-:W4:Y:S01]  /*00a0*/  LDCU.64 UR6, c[0x4][0x18] ;  /* 0x01000300ff0677ac */ /* 0x000f220008000a00 */
[----:B------:R-:W-:Y:S01]  /*00b0*/  IMAD.MOV.U32 R13, RZ, RZ, RZ ;  /* 0x000000ffff0d7224 */ /* 0x000fe200078e00ff */
[----:B------:R-:W5:Y:S01]  /*00c0*/  LDCU.64 UR8, c[0x4][0x8] ;  /* 0x01000100ff0877ac */ /* 0x000f620008000a00 */
[----:B-1----:R-:W-:Y:S02]  /*00d0*/  IMAD.U32 R4, RZ, RZ, UR4 ;  /* 0x00000004ff047e24 */ /* 0x002fe4000f8e00ff */
[----:B------:R-:W-:-:S02]  /*00e0*/  IMAD.U32 R5, RZ, RZ, UR5 ;  /* 0x00000005ff057e24 */ /* 0x000fc4000f8e00ff */
[----:B----4-:R-:W-:Y:S01]  /*00f0*/  IMAD.U32 R6, RZ, RZ, UR6 ;  /* 0x00000006ff067e24 */ /* 0x010fe2000f8e00ff */
[----:B------:R-:W-:Y:S01]  /*0100*/  MOV R7, UR7 ;  /* 0x0000000700077c02 */ /* 0x000fe20008000f00 */
[----:B-----5:R-:W-:Y:S02]  /*0110*/  IMAD.U32 R10, RZ, RZ, UR8 ;  /* 0x00000008ff0a7e24 */ /* 0x020fe4000f8e00ff */
[----:B--2---:R-:W-:-:S07]  /*0120*/  IMAD.U32 R11, RZ, RZ, UR9 ;  /* 0x00000009ff0b7e24 */ /* 0x004fce000f8e00ff */
[----:B------:R-:W-:-:S07]  /*0130*/  LEPC R20, `(.L_x_0) ;  /* 0x000000001014794e */ /* 0x000fce0000000000 */
[----:B0--3--:R-:W-:Y:S05]  /*0140*/  CALL.ABS.NOINC R2 ;  /* 0x0000000002007343 */ /* 0x009fea0003c00000 */
.L_x_0:
[----:B------:R-:W1:Y:S01]  /*0150*/  S2R R0, SR_TID.X ;  /* 0x0000000000007919 */ /* 0x000e620000002100 */
[----:B------:R-:W-:Y:S01]  /*0160*/  CS2R R2, SR_CLOCKLO ;  /* 0x0000000000027805 */ /* 0x000fe20000015000 */
[----:B------:R-:W2:Y:S01]  /*0170*/  S2UR UR5, SR_CgaCtaId ;  /* 0x00000000000579c3 */ /* 0x000ea20000008800 */
[----:B------:R-:W-:Y:S01]  /*0180*/  UMOV UR4, 0x400 ;  /* 0x0000040000047882 */ /* 0x000fe20000000000 */
[----:B------:R-:W-:Y:S06]  /*0190*/  BSSY.RECONVERGENT B0, `(.L_x_1) ;  /* 0x0000146000007945 */ /* 0x000fec0003800200 */
[----:B------:R-:W3:Y:S01]  /*01a0*/  LDC.64 R4, c[0x0][0x380] ;  /* 0x0000e000ff047b82 */ /* 0x000ee20000000a00 */
[----:B--2---:R-:W-:-:S06]  /*01b0*/  ULEA UR4, UR5, UR4, 0x18 ;  /* 0x0000000405047291 */ /* 0x004fcc000f8ec0ff */
[C---:B-1----:R-:W-:Y:S01]  /*01c0*/  LEA R23, R0.reuse, UR4, 0x2 ;  /* 0x0000000400177c11 */ /* 0x042fe2000f8e10ff */
[----:B---3--:R-:W-:-:S05]  /*01d0*/  IMAD.WIDE.U32 R4, R0, 0x4, R4 ;  /* 0x0000000400047825 */ /* 0x008fca00078e0004 */
[----:B------:R-:W-:Y:S01]  /*01e0*/  @!PT LDS RZ, [RZ] ;  /* 0x00000000fffff984 */ /* 0x000fe20000000800 */
[----:B------:R-:W-:Y:S01]  /*01f0*/  @!PT LDS RZ, [RZ] ;  /* 0x00000000fffff984 */ /* 0x000fe20000000800 */
[----:B------:R-:W-:Y:S01]  /*0200*/  @!PT LDS RZ, [RZ] ;  /* 0x00000000fffff984 */ /* 0x000fe20000000800 */
[----:B------:R-:W-:Y:S01]  /*0210*/  LDGSTS.E [R23], desc[UR36][R4.64] ;  /* 0x0000000004177fae */ /* 0x000fe2000b9a1024 */
[C---:B------:R-:W-:Y:S02]  /*0220*/  IADD3 R6, P6, PT, R4.reuse, 0x1000, RZ ;  /* 0x0000100004067810 */ /* 0x040fe40007fde0ff */
[C---:B------:R-:W-:Y:S01]  /*0230*/  IADD3 R8, P5, PT, R4.reuse, 0x2000, RZ ;  /* 0x0000200004087810 */ /* 0x040fe20007fbe0ff */
[----:B------:R-:W-:Y:S01]  /*0240*/  LDGSTS.E [R23+0x80], desc[UR36][R4.64+0x80] ;  /* 0x0008008004177fae */ /* 0x000fe2000b9a1024 */
[C---:B------:R-:W-:Y:S01]  /*0250*/  IADD3 R10, P4, PT, R4.reuse, 0x3000, RZ ;  /* 0x00003000040a7810 */ /* 0x040fe20007f9e0ff */
[--C-:B------:R-:W-:Y:S01]  /*0260*/  IMAD.X R7, RZ, RZ, R5.reuse, P6 ;  /* 0x000000ffff077224 */ /* 0x100fe200030e0605 */
[----:B------:R-:W-:Y:S01]  /*0270*/  IADD3 R12, P3, PT, R4, 0x4000, RZ ;  /* 0x00004000040c7810 */ /* 0x000fe20007f7e0ff */
[----:B------:R-:W-:Y:S01]  /*0280*/  LDGSTS.E [R23+0x100], desc[UR36][R4.64+0x100] ;  /* 0x0010010004177fae */ /* 0x000fe2000b9a1024 */
[----:B------:R-:W-:Y:S01]  /*0290*/  IMAD.X R9, RZ, RZ, R5, P5 ;  /* 0x000000ffff097224 */ /* 0x000fe200028e0605 */
[----:B------:R-:W-:-:S02]  /*02a0*/  IADD3.X R11, PT, PT, RZ, R5, RZ, P4, !PT ;  /* 0x00000005ff0b7210 */ /* 0x000fc400027fe4ff */
[----:B------:R-:W-:Y:S01]  /*02b0*/  LDGSTS.E [R23+0x180], desc[UR36][R4.64+0x180] ;  /* 0x0018018004177fae */ /* 0x000fe2000b9a1024 */
[--C-:B------:R-:W-:Y:S01]  /*02c0*/  IMAD.X R13, RZ, RZ, R5.reuse, P3 ;  /* 0x000000ffff0d7224 */ /* 0x100fe200018e0605 */
[C---:B------:R-:W-:Y:S02]  /*02d0*/  IADD3 R14, P2, PT, R4.reuse, 0x5000, RZ ;  /* 0x00005000040e7810 */ /* 0x040fe40007f5e0ff */
[----:B------:R-:W-:Y:S01]  /*02e0*/  LDGSTS.E [R23+0x200], desc[UR36][R4.64+0x200] ;  /* 0x0020020004177fae */ /* 0x000fe2000b9a1024 */
[C---:B------:R-:W-:Y:S02]  /*02f0*/  IADD3 R16, P1, PT, R4.reuse, 0x6000, RZ ;  /* 0x0000600004107810 */ /* 0x040fe40007f3e0ff */
[--C-:B------:R-:W-:Y:S01]  /*0300*/  IMAD.X R15, RZ, RZ, R5.reuse, P2 ;  /* 0x000000ffff0f7224 */ /* 0x100fe200010e0605 */
[----:B------:R-:W-:Y:S01]  /*0310*/  LDGSTS.E [R23+0x280], desc[UR36][R4.64+0x280] ;  /* 0x0028028004177fae */ /* 0x000fe2000b9a1024 */
[C---:B------:R-:W-:Y:S01]  /*0320*/  IADD3 R18, P0, PT, R4.reuse, 0x7000, RZ ;  /* 0x0000700004127810 */ /* 0x040fe20007f1e0ff */
[----:B------:R-:W-:Y:S01]  /*0330*/  IMAD.X R17, RZ, RZ, R5, P1 ;  /* 0x000000ffff117224 */ /* 0x000fe200008e0605 */
[----:B------:R-:W-:Y:S01]  /*0340*/  IADD3 R20, P6, PT, R4, 0x8000, RZ ;  /* 0x0000800004147810 */ /* 0x000fe20007fde0ff */
[----:B------:R-:W-:Y:S01]  /*0350*/  LDGSTS.E [R23+0x300], desc[UR36][R4.64+0x300] ;  /* 0x0030030004177fae */ /* 0x000fe2000b9a1024 */
[----:B------:R-:W-:-:S03]  /*0360*/  IADD3.X R19, PT, PT, RZ, R5, RZ, P0, !PT ;  /* 0x00000005ff137210 */ /* 0x000fc600007fe4ff */
[----:B------:R-:W-:Y:S01]  /*0370*/  LDGSTS.E [R23+0x380], desc[UR36][R4.64+0x380] ;  /* 0x0038038004177fae */ /* 0x000fe2000b9a1024 */
[----:B------:R-:W-:-:S03]  /*0380*/  IMAD.X R21, RZ, RZ, R5, P6 ;  /* 0x000000ffff157224 */ /* 0x000fc600030e0605 */
[----:B------:R-:W-:Y:S04]  /*0390*/  LDGSTS.E [R23+0x400], desc[UR36][R4.64+0x400] ;  /* 0x0040040004177fae */ /* 0x000fe8000b9a1024 */
[----:B------:R-:W-:Y:S04]  /*03a0*/  LDGSTS.E [R23+0x480], desc[UR36][R4.64+0x480] ;  /* 0x0048048004177fae */ /* 0x000fe8000b9a1024 */
[----:B------:R-:W-:Y:S04]  /*03b0*/  LDGSTS.E [R23+0x500], desc[UR36][R4.64+0x500] ;  /* 0x0050050004177fae */ /* 0x000fe8000b9a1024 */
[----:B------:R-:W-:Y:S04]  /*03c0*/  LDGSTS.E [R23+0x580], desc[UR36][R4.64+0x580] ;  /* 0x0058058004177fae */ /* 0x000fe8000b9a1024 */
[----:B------:R-:W-:Y:S04]  /*03d0*/  LDGSTS.E [R23+0x600], desc[UR36][R4.64+0x600] ;  /* 0x0060060004177fae */ /* 0x000fe8000b9a1024 */
[----:B------:R-:W-:Y:S04]  /*03e0*/  LDGSTS.E [R23+0x680], desc[UR36][R4.64+0x680] ;  /* 0x0068068004177fae */ /* 0x000fe8000b9a1024 */
[----:B------:R-:W-:Y:S04]  /*03f0*/  LDGSTS.E [R23+0x700], desc[UR36][R4.64+0x700] ;  /* 0x0070070004177fae */ /* 0x000fe8000b9a1024 */
[----:B------:R1:W-:Y:S04]  /*0400*/  LDGSTS.E [R23+0x780], desc[UR36][R4.64+0x780] ;  /* 0x0078078004177fae */ /* 0x0003e8000b9a1024 */
[----:B------:R-:W-:Y:S04]  /*0410*/  LDGSTS.E [R23+0x800], desc[UR36][R6.64+-0x800] ;  /* 0x0080080006177fae */ /* 0x000fe8000b9a1024 */
[----:B------:R-:W-:Y:S04]  /*0420*/  LDGSTS.E [R23+0x880], desc[UR36][R6.64+-0x780] ;  /* 0x0088088006177fae */ /* 0x000fe8000b9a1024 */
[----:B------:R-:W-:Y:S01]  /*0430*/  LDGSTS.E [R23+0x900], desc[UR36][R6.64+-0x700] ;  /* 0x0090090006177fae */ /* 0x000fe2000b9a1024 */
[----:B-1----:R-:W1:Y:S03]  /*0440*/  LDC.64 R4, c[0x0][0x388] ;  /* 0x0000e200ff047b82 */ /* 0x002e660000000a00 */
[----:B------:R-:W-:Y:S04]  /*0450*/  LDGSTS.E [R23+0x980], desc[UR36][R6.64+-0x680] ;  /* 0x0098098006177fae */ /* 0x000fe8000b9a1024 */
[----:B------:R-:W-:Y:S04]  /*0460*/  LDGSTS.E [R23+0xa00], desc[UR36][R6.64+-0x600] ;  /* 0x00a00a0006177fae */ /* 0x000fe8000b9a1024 */
[----:B------:R-:W-:Y:S04]  /*0470*/  LDGSTS.E [R23+0xa80], desc[UR36][R6.64+-0x580] ;  /* 0x00a80a8006177fae */ /* 0x000fe8000b9a1024 */
[----:B------:R-:W-:Y:S04]  /*0480*/  LDGSTS.E [R23+0xb00], desc[UR36][R6.64+-0x500] ;  /* 0x00b00b0006177fae */ /* 0x000fe8000b9a1024 */
[----:B------:R-:W-:Y:S04]  /*0490*/  LDGSTS.E [R23+0xb80], desc[UR36][R6.64+-0x480] ;  /* 0x00b80b8006177fae */ /* 0x000fe8000b9a1024 */
[----:B------:R-:W-:Y:S01]  /*04a0*/  LDGSTS.E [R23+0xc00], desc[UR36][R6.64+-0x400] ;  /* 0x00c00c0006177fae */ /* 0x000fe2000b9a1024 */
[----:B-1----:R-:W-:-:S03]  /*04b0*/  IMAD.WIDE.U32 R4, R0, 0x4, R4 ;  /* 0x0000000400047825 */ /* 0x002fc600078e0004 */
[----:B------:R-:W-:Y:S04]  /*04c0*/  LDGSTS.E [R23+0xc80], desc[UR36][R6.64+-0x380] ;  /* 0x00c80c8006177fae */ /* 0x000fe8000b9a1024 */
        /* <DEDUP_REMOVED lines=25> */
[----:B-1----:R-:W-:-:S02]  /*0660*/  IMAD.MOV.U32 R7, RZ, RZ, RZ ;  /* 0x000000ffff077224 */ /* 0x002fc400078e00ff */
[----:B------:R-:W-:Y:S01]  /*0670*/  VIADD R6, R23, 0x400 ;  /* 0x0000040017067836 */ /* 0x000fe20000000000 */
        /* <DEDUP_REMOVED lines=189> */
[----:B------:R2:W-:Y:S04]  /*1250*/  LDGSTS.E [R23+0x7800], desc[UR36][R20.64+-0x800] ;  /* 0x0780080014177fae */ /* 0x0005e8000b9a1024 */
[----:B------:R2:W-:Y:S04]  /*1260*/  LDGSTS.E [R23+0x7880], desc[UR36][R20.64+-0x780] ;  /* 0x0788088014177fae */ /* 0x0005e8000b9a1024 */
[----:B------:R2:W-:Y:S01]  /*1270*/  LDGSTS.E [R23+0x7900], desc[UR36][R20.64+-0x700] ;  /* 0x0790090014177fae */ /* 0x0005e2000b9a1024 */
[----:B-1----:R-:W-:-:S03]  /*1280*/  IADD3 R18, P0, PT, R4, 0x400, RZ ;  /* 0x0000040004127810 */ /* 0x002fc60007f1e0ff */
[----:B------:R2:W-:Y:S01]  /*1290*/  LDGSTS.E [R23+0x7980], desc[UR36][R20.64+-0x680] ;  /* 0x0798098014177fae */ /* 0x0005e2000b9a1024 */
[----:B------:R-:W-:-:S03]  /*12a0*/  IADD3.X R22, PT, PT, RZ, R5, RZ, P0, !PT ;  /* 0x00000005ff167210 */ /* 0x000fc600007fe4ff */
[----:B------:R2:W-:Y:S04]  /*12b0*/  LDGSTS.E [R23+0x7a00], desc[UR36][R20.64+-0x600] ;  /* 0x07a00a0014177fae */ /* 0x0005e8000b9a1024 */
        /* <DEDUP_REMOVED lines=10> */
[----:B------:R2:W-:Y:S02]  /*1360*/  LDGSTS.E [R23+0x7f80], desc[UR36][R20.64+-0x80] ;  /* 0x07f80f8014177fae */ /* 0x0005e4000b9a1024 */
.L_x_2:
[----:B-1----:R-:W1:Y:S01]  /*1370*/  LDS R9, [R6+-0x400] ;  /* 0xfffc000006097984 */ /* 0x002e620000000800 */
[----:B------:R-:W-:Y:S01]  /*1380*/  IMAD.MOV.U32 R4, RZ, RZ, R18 ;  /* 0x000000ffff047224 */ /* 0x000fe200078e0012 */
[----:B------:R-:W-:Y:S02]  /*1390*/  MOV R5, R22 ;  /* 0x0000001600057202 */ /* 0x000fe40000000f00 */
[----:B------:R-:W3:Y:S01]  /*13a0*/  LDS R11, [R6+-0x380] ;  /* 0xfffc8000060b7984 */ /* 0x000ee20000000800 */
[C---:B------:R-:W-:Y:S01]  /*13b0*/  ISETP.GE.U32.AND P0, PT, R7.reuse, 0x1e00, PT ;  /* 0x00001e000700780c */ /* 0x040fe20003f06070 */
[----:B------:R-:W-:Y:S01]  /*13c0*/  VIADD R7, R7, 0x200 ;  /* 0x0000020007077836 */ /* 0x000fe20000000000 */
[----:B------:R-:W-:Y:S01]  /*13d0*/  IADD3 R18, P1, PT, R4, 0x800, RZ ;  /* 0x0000080004127810 */ /* 0x000fe20007f3e0ff */
[----:B------:R-:W4:Y:S04]  /*13e0*/  LDS R13, [R6+-0x300] ;  /* 0xfffd0000060d7984 */ /* 0x000f280000000800 */
[----:B------:R-:W5:Y:S01]  /*13f0*/  LDS R15, [R6+-0x280] ;  /* 0xfffd8000060f7984 */ /* 0x000f620000000800 */
[----:B------:R-:W-:-:S03]  /*1400*/  IMAD.X R22, RZ, RZ, R5, P1 ;  /* 0x000000ffff167224 */ /* 0x000fc600008e0605 */
[----:B------:R-:W0:Y:S04]  /*1410*/  LDS R17, [R6+-0x200] ;  /* 0xfffe000006117984 */ /* 0x000e280000000800 */
[----:B------:R-:W0:Y:S04]  /*1420*/  LDS R19, [R6+-0x180] ;  /* 0xfffe800006137984 */ /* 0x000e280000000800 */
[----:B--2---:R-:W2:Y:S04]  /*1430*/  LDS R21, [R6+-0x100] ;  /* 0xffff000006157984 */ /* 0x004ea80000000800 */
[----:B------:R-:W2:Y:S04]  /*1440*/  LDS R23, [R6+-0x80] ;  /* 0xffff800006177984 */ /* 0x000ea80000000800 */
[----:B------:R-:W2:Y:S04]  /*1450*/  LDS R25, [R6] ;  /* 0x0000000006197984 */ /* 0x000ea80000000800 */
[----:B------:R-:W2:Y:S04]  /*1460*/  LDS R27, [R6+0x80] ;  /* 0x00008000061b7984 */ /* 0x000ea80000000800 */
[----:B------:R-:W2:Y:S04]  /*1470*/  LDS R29, [R6+0x100] ;  /* 0x00010000061d7984 */ /* 0x000ea80000000800 */
[----:B------:R-:W2:Y:S04]  /*1480*/  LDS R8, [R6+0x180] ;  /* 0x0001800006087984 */ /* 0x000ea80000000800 */
[----:B------:R-:W2:Y:S04]  /*1490*/  LDS R10, [R6+0x200] ;  /* 0x00020000060a7984 */ /* 0x000ea80000000800 */
[----:B------:R-:W2:Y:S04]  /*14a0*/  LDS R12, [R6+0x280] ;  /* 0x00028000060c7984 */ /* 0x000ea80000000800 */
[----:B------:R-:W2:Y:S04]  /*14b0*/  LDS R14, [R6+0x300] ;  /* 0x00030000060e7984 */ /* 0x000ea80000000800 */
[----:B------:R4:W2:Y:S04]  /*14c0*/  LDS R16, [R6+0x380] ;  /* 0x0003800006107984 */ /* 0x0008a80000000800 */
[----:B-1----:R1:W-:Y:S04]  /*14d0*/  STG.E desc[UR36][R4.64+-0x400], R9 ;  /* 0xfffc000904007986 */ /* 0x0023e8000c101924 */
[----:B---3--:R1:W-:Y:S01]  /*14e0*/  STG.E desc[UR36][R4.64+-0x380], R11 ;  /* 0xfffc800b04007986 */ /* 0x0083e2000c101924 */
[----:B----4-:R-:W-:-:S03]  /*14f0*/  IADD3 R6, PT, PT, R6, 0x800, RZ ;  /* 0x0000080006067810 */ /* 0x010fc60007ffe0ff */
[----:B------:R1:W-:Y:S04]  /*1500*/  STG.E desc[UR36][R4.64+-0x300], R13 ;  /* 0xfffd000d04007986 */ /* 0x0003e8000c101924 */
[----:B-----5:R1:W-:Y:S04]  /*1510*/  STG.E desc[UR36][R4.64+-0x280], R15 ;  /* 0xfffd800f04007986 */ /* 0x0203e8000c101924 */
[----:B0-----:R1:W-:Y:S04]  /*1520*/  STG.E desc[UR36][R4.64+-0x200], R17 ;  /* 0xfffe001104007986 */ /* 0x0013e8000c101924 */
[----:B------:R1:W-:Y:S04]  /*1530*/  STG.E desc[UR36][R4.64+-0x180], R19 ;  /* 0xfffe801304007986 */ /* 0x0003e8000c101924 */
[----:B--2---:R1:W-:Y:S04]  /*1540*/  STG.E desc[UR36][R4.64+-0x100], R21 ;  /* 0xffff001504007986 */ /* 0x0043e8000c101924 */
[----:B------:R1:W-:Y:S04]  /*1550*/  STG.E desc[UR36][R4.64+-0x80], R23 ;  /* 0xffff801704007986 */ /* 0x0003e8000c101924 */
[----:B------:R1:W-:Y:S04]  /*1560*/  STG.E desc[UR36][R4.64], R25 ;  /* 0x0000001904007986 */ /* 0x0003e8000c101924 */
[----:B------:R1:W-:Y:S04]  /*1570*/  STG.E desc[UR36][R4.64+0x80], R27 ;  /* 0x0000801b04007986 */ /* 0x0003e8000c101924 */
[----:B------:R1:W-:Y:S04]  /*1580*/  STG.E desc[UR36][R4.64+0x100], R29 ;  /* 0x0001001d04007986 */ /* 0x0003e8000c101924 */
[----:B------:R1:W-:Y:S04]  /*1590*/  STG.E desc[UR36][R4.64+0x180], R8 ;  /* 0x0001800804007986 */ /* 0x0003e8000c101924 */
[----:B------:R1:W-:Y:S04]  /*15a0*/  STG.E desc[UR36][R4.64+0x200], R10 ;  /* 0x0002000a04007986 */ /* 0x0003e8000c101924 */
[----:B------:R1:W-:Y:S04]  /*15b0*/  STG.E desc[UR36][R4.64+0x280], R12 ;  /* 0x0002800c04007986 */ /* 0x0003e8000c101924 */
[----:B------:R1:W-:Y:S04]  /*15c0*/  STG.E desc[UR36][R4.64+0x300], R14 ;  /* 0x0003000e04007986 */ /* 0x0003e8000c101924 */
[----:B------:R1:W-:Y:S01]  /*15d0*/  STG.E desc[UR36][R4.64+0x380], R16 ;  /* 0x0003801004007986 */ /* 0x0003e2000c101924 */
[----:B------:R-:W-:Y:S05]  /*15e0*/  @!P0 BRA `(.L_x_2) ;  /* 0xfffffffc00608947 */ /* 0x000fea000383ffff */
[----:B------:R-:W-:Y:S05]  /*15f0*/  BSYNC.RECONVERGENT B0 ;  /* 0x0000000000007941 */ /* 0x000fea0003800200 */
.L_x_1:
[----:B-1----:R-:W-:Y:S01]  /*1600*/  CS2R R4, SR_CLOCKLO ;  /* 0x0000000000047805 */ /* 0x002fe20000015000 */
[----:B------:R-:W0:Y:S05]  /*1610*/  LDC.64 R6, c[0x0][0x398] ;  /* 0x0000e600ff067b82 */ /* 0x000e2a0000000a00 */
[----:B------:R-:W-:-:S05]  /*1620*/  IADD3 R4, P0, PT, -R2, R4, RZ ;  /* 0x0000000402047210 */ /* 0x000fca0007f1e1ff */
[----:B------:R-:W-:Y:S02]  /*1630*/  IMAD.X R5, R5, 0x1, ~R3, P0 ;  /* 0x0000000105057824 */ /* 0x000fe400000e0e03 */
[----:B0-----:R-:W-:-:S05]  /*1640*/  IMAD.WIDE.U32 R2, R0, 0x8, R6 ;  /* 0x0000000800027825 */ /* 0x001fca00078e0006 */
[----:B------:R-:W-:Y:S01]  /*1650*/  STG.E.64 desc[UR36][R2.64], R4 ;  /* 0x0000000402007986 */ /* 0x000fe2000c101b24 */
[----:B------:R-:W-:Y:S05]  /*1660*/  EXIT ;  /* 0x000000000000794d */ /* 0x000fea0003800000 */
.L_x_3:
[----:B------:R-:W-:-:S00]  /*1670*/  BRA `(.L_x_3) ;  /* 0xfffffffc00fc7947 */ /* 0x000fc0000383ffff */
[----:B------:R-:W-:-:S00]  /*1680*/  NOP ;  /* 0x0000000000007918 */ /* 0x000fc00000000000 */
[----:B------:R-:W-:-:S00]  /*1690*/  NOP ;  /* 0x0000000000007918 */ /* 0x000fc00000000000 */
[----:B------:R-:W-:-:S00]  /*16a0*/  NOP ;  /* 0x0000000000007918 */ /* 0x000fc00000000000 */
[----:B------:R-:W-:-:S00]  /*16b0*/  NOP ;  /* 0x0000000000007918 */ /* 0x000fc00000000000 */
[----:B------:R-:W-:-:S00]  /*16c0*/  NOP ;  /* 0x0000000000007918 */ /* 0x000fc00000000000 */
[----:B------:R-:W-:-:S00]  /*16d0*/  NOP ;  /* 0x0000000000007918 */ /* 0x000fc00000000000 */
[----:B------:R-:W-:-:S00]  /*16e0*/  NOP ;  /* 0x0000000000007918 */ /* 0x000fc00000000000 */
[----:B------:R-:W-:-:S00]  /*16f0*/  NOP ;  /* 0x0000000000007918 */ /* 0x000fc00000000000 */
.L_x_4:


//--------------------- .nv.global.init           --------------------------
	.section	.nv.global.init,"aw",@progbits
.nv.global.init:
	.type		$str,@object
	.size		$str,($str$1 - $str)
$str:
        /*0000*/ 	.byte	0x6e, 0x20, 0x3d, 0x3d, 0x20, 0x74, 0x6f, 0x74, 0x61, 0x6c, 0x5f, 0x69, 0x74, 0x65, 0x6d, 0x73
        /*0010*/ 	.byte	0x00
	.type		$str$1,@object
	.size		$str$1,(__unnamed_1 - $str$1)
$str$1:
        /*0011*/ 	.byte	0x2f, 0x74, 0x6d, 0x70, 0x2f, 0x73, 0x61, 0x73, 0x73, 0x5f, 0x63, 0x75, 0x5f, 0x74, 0x76, 0x73
        /*0021*/ 	.byte	0x31, 0x67, 0x6d, 0x66, 0x62, 0x2f, 0x6b, 0x2e, 0x63, 0x75, 0x00
	.type		__unnamed_1,@object
	.size		__unnamed_1,(.L_0 - __unnamed_1)
__unnamed_1:
        /*002c*/ 	.byte	0x76, 0x6f, 0x69, 0x64, 0x20, 0x63, 0x6f, 0x70, 0x79, 0x5f, 0x61, 0x6e, 0x64, 0x5f, 0x6d, 0x65
        /*003c*/ 	.byte	0x61, 0x73, 0x75, 0x72, 0x65, 0x28, 0x63, 0x6f, 0x6e, 0x73, 0x74, 0x20, 0x69, 0x6e, 0x74, 0x20
        /*004c*/ 	.byte	0x2a, 0x2c, 0x20, 0x69, 0x6e, 0x74, 0x20, 0x2a, 0x2c, 0x20, 0x69, 0x6e, 0x74, 0x2c, 0x20, 0x75
        /*005c*/ 	.byte	0x6e, 0x73, 0x69, 0x67, 0x6e, 0x65, 0x64, 0x20, 0x6c, 0x6f, 0x6e, 0x67, 0x20, 0x6c, 0x6f, 0x6e
        /*006c*/ 	.byte	0x67, 0x20, 0x2a, 0x29, 0x20, 0x5b, 0x77, 0x69, 0x74, 0x68, 0x20, 0x69, 0x6e, 0x74, 0x20, 0x49
        /*007c*/ 	.byte	0x54, 0x45, 0x4d, 0x53, 0x5f, 0x50, 0x45, 0x52, 0x5f, 0x57, 0x41, 0x52, 0x50, 0x20, 0x3d, 0x20
        /*008c*/ 	.byte	0x38, 0x31, 0x39, 0x32, 0x3b, 0x20, 0x69, 0x6e, 0x74, 0x20, 0x54, 0x48, 0x52, 0x45, 0x41, 0x44
        /*009c*/ 	.byte	0x53, 0x20, 0x3d, 0x20, 0x33, 0x32, 0x5d, 0x00
.L_0:


//--------------------- .nv.shared._Z16copy_and_measureILi8192ELi32EEvPKiPiiPy --------------------------
	.section	.nv.shared._Z16copy_and_measureILi8192ELi32EEvPKiPiiPy,"aw",@nobits
	.sectionflags	@""
	.align	16
.nv.shared._Z16copy_and_measureILi8192ELi32EEvPKiPiiPy:
	.zero		33792


//--------------------- .nv.shared.reserved.0     --------------------------
	.section	.nv.shared.reserved.0,"aw",@nobits
	.weak		__nv_reservedSMEM_offset_0_alias
	.size		__nv_reservedSMEM_offset_0_alias, 0, 64
	.other		__nv_reservedSMEM_offset_0_alias,@"STO_CUDA_RESERVED_SHARED STV_DEFAULT"
__nv_reservedSMEM_offset_0_alias:
	.zero		0
	.zero		64


//--------------------- .nv.constant0._Z16copy_and_measureILi8192ELi32EEvPKiPiiPy --------------------------
	.section	.nv.constant0._Z16copy_and_measureILi8192ELi32EEvPKiPiiPy,"a",@progbits
	.sectionflags	@""
	.align	4
.nv.constant0._Z16copy_and_measureILi8192ELi32EEvPKiPiiPy:
	.zero		928


//--------------------- SYMBOLS --------------------------

	.type		.nv.reservedSmem.offset0,@object
	.size		.nv.reservedSmem.offset0,0x4
	.type		.nv.reservedSmem.cap,@object
	.size		.nv.reservedSmem.cap,0x4
	.type		__assertfail,@function
